	.target	sm_90a

	.elftype	@"ET_EXEC"


//--------------------- .note.nv.tkinfo           --------------------------
	.section	.note.nv.tkinfo,"",@"SHT_NOTE"
	.sectionflags	@"SHF_NOTE_NV_TKINFO"
	.tkinfo
        /*0018*/ 	.word	0x00000002
        /*0030*/ 	.string	""
        /*0030*/ 	.string	"ptxas"
        /*0030*/ 	.string	"Cuda compilation tools, release 13.0, V13.0.88"
        /*0030*/ 	.string	"Build cuda_13.0.r13.0/compiler.36424714_0"
        /*0030*/ 	.string	"-arch sm_90a -m 64 "



//--------------------- .note.nv.cuinfo           --------------------------
	.section	.note.nv.cuinfo,"",@"SHT_NOTE"
	.sectionflags	@"SHF_NOTE_NV_CUINFO"
        /*0018*/ 	.short	0x0002
        /*001a*/ 	.short	0x005a
        /*001c*/ 	.short	0x0082
	.zero		2


//--------------------- .nv.info                  --------------------------
	.section	.nv.info,"",@"SHT_CUDA_INFO"
	.align	4


	//----- nvinfo : EIATTR_REGCOUNT
	.align		4
        /*0000*/ 	.byte	0x04, 0x2f
        /*0002*/ 	.short	(.L_15 - .L_14)
	.align		4
.L_14:
        /*0004*/ 	.word	index@(_ZN7cutlass13device_kernelINS_4gemm6kernel13GemmUniversalIN4cute5tupleIJiiiiEEENS1_10collective13CollectiveMmaINS1_34MainloopSm90TmaGmmaWarpSpecializedILi25ENS5_IJNS4_1CILi1EEESB_SB_EEENS1_35KernelTmaWarpSpecializedCooperativeEEENS5_IJNSA_ILi128EEENSA_ILi160EEENSA_ILi16EEEEEENS_6half_tENS5_IJlSB_lEEESJ_SK_NS4_8TiledMMAINS4_8MMA_AtomIJNS4_4SM904GMMA25MMA_64x32x16_F32F16F16_SSILNSO_5MajorE0ELSQ_0ELNSO_7ScaleInE1ELSR_1EEEEEENS4_6LayoutINS5_IJNSA_ILi2EEESB_SB_EEENS5_IJSB_NSA_ILi0EEESX_EEEEENS5_IJNS4_10UnderscoreES10_S10_EEEEENS4_13SM90_TMA_LOADENS4_14ComposedLayoutINS4_7SwizzleILi1ELi4ELi3EEENS4_18smem_ptr_flag_bitsILi16EEENSU_INS5_IJNSA_ILi8EEESH_EEENS5_IJSH_SB_EEEEEEEvNS4_8identityES13_S1D_vS1E_EENS_8epilogue10collective6detail29Sm90TmaWarpSpecializedAdapterINS1H_15DefaultEpilogueISJ_SK_SK_NS1G_6thread17LinearCombinationISJ_Li1EffLNS1L_9ScaleType4KindE0ELNS_15FloatRoundStyleE2ESJ_EENS1_15EpilogueDefaultEEEEEvvEEEEvNT_6ParamsE)
        /*0008*/ 	.word	0x000000a8


	//----- nvinfo : EIATTR_FRAME_SIZE
	.align		4
.L_15:
        /*000c*/ 	.byte	0x04, 0x11
        /*000e*/ 	.short	(.L_17 - .L_16)
	.align		4
.L_16:
        /*0010*/ 	.word	index@(_ZN7cutlass13device_kernelINS_4gemm6kernel13GemmUniversalIN4cute5tupleIJiiiiEEENS1_10collective13CollectiveMmaINS1_34MainloopSm90TmaGmmaWarpSpecializedILi25ENS5_IJNS4_1CILi1EEESB_SB_EEENS1_35KernelTmaWarpSpecializedCooperativeEEENS5_IJNSA_ILi128EEENSA_ILi160EEENSA_ILi16EEEEEENS_6half_tENS5_IJlSB_lEEESJ_SK_NS4_8TiledMMAINS4_8MMA_AtomIJNS4_4SM904GMMA25MMA_64x32x16_F32F16F16_SSILNSO_5MajorE0ELSQ_0ELNSO_7ScaleInE1ELSR_1EEEEEENS4_6LayoutINS5_IJNSA_ILi2EEESB_SB_EEENS5_IJSB_NSA_ILi0EEESX_EEEEENS5_IJNS4_10UnderscoreES10_S10_EEEEENS4_13SM90_TMA_LOADENS4_14ComposedLayoutINS4_7SwizzleILi1ELi4ELi3EEENS4_18smem_ptr_flag_bitsILi16EEENSU_INS5_IJNSA_ILi8EEESH_EEENS5_IJSH_SB_EEEEEEEvNS4_8identityES13_S1D_vS1E_EENS_8epilogue10collective6detail29Sm90TmaWarpSpecializedAdapterINS1H_15DefaultEpilogueISJ_SK_SK_NS1G_6thread17LinearCombinationISJ_Li1EffLNS1L_9ScaleType4KindE0ELNS_15FloatRoundStyleE2ESJ_EENS1_15EpilogueDefaultEEEEEvvEEEEvNT_6ParamsE)
        /*0014*/ 	.word	0x00000000


	//----- nvinfo : EIATTR_MIN_STACK_SIZE
	.align		4
.L_17:
        /*0018*/ 	.byte	0x04, 0x12
        /*001a*/ 	.short	(.L_19 - .L_18)
	.align		4
.L_18:
        /*001c*/ 	.word	index@(_ZN7cutlass13device_kernelINS_4gemm6kernel13GemmUniversalIN4cute5tupleIJiiiiEEENS1_10collective13CollectiveMmaINS1_34MainloopSm90TmaGmmaWarpSpecializedILi25ENS5_IJNS4_1CILi1EEESB_SB_EEENS1_35KernelTmaWarpSpecializedCooperativeEEENS5_IJNSA_ILi128EEENSA_ILi160EEENSA_ILi16EEEEEENS_6half_tENS5_IJlSB_lEEESJ_SK_NS4_8TiledMMAINS4_8MMA_AtomIJNS4_4SM904GMMA25MMA_64x32x16_F32F16F16_SSILNSO_5MajorE0ELSQ_0ELNSO_7ScaleInE1ELSR_1EEEEEENS4_6LayoutINS5_IJNSA_ILi2EEESB_SB_EEENS5_IJSB_NSA_ILi0EEESX_EEEEENS5_IJNS4_10UnderscoreES10_S10_EEEEENS4_13SM90_TMA_LOADENS4_14ComposedLayoutINS4_7SwizzleILi1ELi4ELi3EEENS4_18smem_ptr_flag_bitsILi16EEENSU_INS5_IJNSA_ILi8EEESH_EEENS5_IJSH_SB_EEEEEEEvNS4_8identityES13_S1D_vS1E_EENS_8epilogue10collective6detail29Sm90TmaWarpSpecializedAdapterINS1H_15DefaultEpilogueISJ_SK_SK_NS1G_6thread17LinearCombinationISJ_Li1EffLNS1L_9ScaleType4KindE0ELNS_15FloatRoundStyleE2ESJ_EENS1_15EpilogueDefaultEEEEEvvEEEEvNT_6ParamsE)
        /*0020*/ 	.word	0x00000000
.L_19:


//--------------------- .nv.compat                --------------------------
	.section	.nv.compat,"",@"SHT_CUDA_COMPAT_INFO"
	.align	4
        /*0000*/ 	.byte	0x02, 0x09, 0x01, 0x00, 0x02, 0x02, 0x04, 0x00, 0x02, 0x05, 0x05, 0x00, 0x03, 0x07, 0x01, 0x01
        /*0010*/ 	.byte	0x02, 0x03, 0x01, 0x00, 0x02, 0x06, 0x01, 0x00, 0x04, 0x0b, 0x08, 0x00, 0x00, 0x00, 0x00, 0x00
        /*0020*/ 	.byte	0x00, 0x00, 0x00, 0x00


//--------------------- .nv.info._ZN7cutlass13device_kernelINS_4gemm6kernel13GemmUniversalIN4cute5tupleIJiiiiEEENS1_10collective13CollectiveMmaINS1_34MainloopSm90TmaGmmaWarpSpecializedILi25ENS5_IJNS4_1CILi1EEESB_SB_EEENS1_35KernelTmaWarpSpecializedCooperativeEEENS5_IJNSA_ILi128EEENSA_ILi160EEENSA_ILi16EEEEEENS_6half_tENS5_IJlSB_lEEESJ_SK_NS4_8TiledMMAINS4_8MMA_AtomIJNS4_4SM904GMMA25MMA_64x32x16_F32F16F16_SSILNSO_5MajorE0ELSQ_0ELNSO_7ScaleInE1ELSR_1EEEEEENS4_6LayoutINS5_IJNSA_ILi2EEESB_SB_EEENS5_IJSB_NSA_ILi0EEESX_EEEEENS5_IJNS4_10UnderscoreES10_S10_EEEEENS4_13SM90_TMA_LOADENS4_14ComposedLayoutINS4_7SwizzleILi1ELi4ELi3EEENS4_18smem_ptr_flag_bitsILi16EEENSU_INS5_IJNSA_ILi8EEESH_EEENS5_IJSH_SB_EEEEEEEvNS4_8identityES13_S1D_vS1E_EENS_8epilogue10collective6detail29Sm90TmaWarpSpecializedAdapterINS1H_15DefaultEpilogueISJ_SK_SK_NS1G_6thread17LinearCombinationISJ_Li1EffLNS1L_9ScaleType4KindE0ELNS_15FloatRoundStyleE2ESJ_EENS1_15EpilogueDefaultEEEEEvvEEEEvNT_6ParamsE --------------------------
	.section	.nv.info._ZN7cutlass13device_kernelINS_4gemm6kernel13GemmUniversalIN4cute5tupleIJiiiiEEENS1_10collective13CollectiveMmaINS1_34MainloopSm90TmaGmmaWarpSpecializedILi25ENS5_IJNS4_1CILi1EEESB_SB_EEENS1_35KernelTmaWarpSpecializedCooperativeEEENS5_IJNSA_ILi128EEENSA_ILi160EEENSA_ILi16EEEEEENS_6half_tENS5_IJlSB_lEEESJ_SK_NS4_8TiledMMAINS4_8MMA_AtomIJNS4_4SM904GMMA25MMA_64x32x16_F32F16F16_SSILNSO_5MajorE0ELSQ_0ELNSO_7ScaleInE1ELSR_1EEEEEENS4_6LayoutINS5_IJNSA_ILi2EEESB_SB_EEENS5_IJSB_NSA_ILi0EEESX_EEEEENS5_IJNS4_10UnderscoreES10_S10_EEEEENS4_13SM90_TMA_LOADENS4_14ComposedLayoutINS4_7SwizzleILi1ELi4ELi3EEENS4_18smem_ptr_flag_bitsILi16EEENSU_INS5_IJNSA_ILi8EEESH_EEENS5_IJSH_SB_EEEEEEEvNS4_8identityES13_S1D_vS1E_EENS_8epilogue10collective6detail29Sm90TmaWarpSpecializedAdapterINS1H_15DefaultEpilogueISJ_SK_SK_NS1G_6thread17LinearCombinationISJ_Li1EffLNS1L_9ScaleType4KindE0ELNS_15FloatRoundStyleE2ESJ_EENS1_15EpilogueDefaultEEEEEvvEEEEvNT_6ParamsE,"",@"SHT_CUDA_INFO"
	.sectionflags	@""
	.align	4


	//----- nvinfo : EIATTR_CUDA_API_VERSION
	.align		4
        /*0000*/ 	.byte	0x04, 0x37
        /*0002*/ 	.short	(.L_21 - .L_20)
.L_20:
        /*0004*/ 	.word	0x00000082


	//----- nvinfo : EIATTR_KPARAM_INFO
	.align		4
.L_21:
        /*0008*/ 	.byte	0x04, 0x17
        /*000a*/ 	.short	(.L_23 - .L_22)
.L_22:
        /*000c*/ 	.word	0x00000000
        /*0010*/ 	.short	0x0000
        /*0012*/ 	.short	0x0070
        /*0014*/ 	.byte	0x00, 0xf0, 0x01, 0x10


	//----- nvinfo : EIATTR_SPARSE_MMA_MASK
	.align		4
.L_23:
        /*0018*/ 	.byte	0x03, 0x50
        /*001a*/ 	.short	0x0000


	//----- nvinfo : EIATTR_MAXREG_COUNT
	.align		4
        /*001c*/ 	.byte	0x03, 0x1b
        /*001e*/ 	.short	0x00a8


	//----- nvinfo : EIATTR_NUM_BARRIERS
	.align		4
        /*0020*/ 	.byte	0x02, 0x4c
        /*0022*/ 	.byte	0x01
	.zero		1


	//----- nvinfo : EIATTR_EXTERNS
	.align		4
        /*0024*/ 	.byte	0x04, 0x0f
        /*0026*/ 	.short	(.L_25 - .L_24)


	//   ....[0]....
	.align		4
.L_24:
        /*0028*/ 	.word	index@(__assertfail)


	//----- nvinfo : EIATTR_MERCURY_ISA_VERSION
	.align		4
.L_25:
        /*002c*/ 	.byte	0x03, 0x5f
        /*002e*/ 	.short	0x0101


	//----- nvinfo : EIATTR_INT_WARP_WIDE_INSTR_OFFSETS
	.align		4
        /*0030*/ 	.byte	0x04, 0x31
        /*0032*/ 	.short	(.L_27 - .L_26)


	//   ....[0]....
.L_26:
        /*0034*/ 	.word	0x00000680


	//   ....[1]....
        /*0038*/ 	.word	0x000006b0


	//   ....[2]....
        /*003c*/ 	.word	0x00000790


	//----- nvinfo : EIATTR_COOP_GROUP_MASK_REGIDS
	.align		4
.L_27:
        /*0040*/ 	.byte	0x04, 0x29
        /*0042*/ 	.short	(.L_29 - .L_28)


	//   ....[0]....
.L_28:
        /*0044*/ 	.word	0xffffffff


	//   ....[1]....
        /*0048*/ 	.word	0xffffffff


	//   ....[2]....
        /*004c*/ 	.word	0xffffffff


	//   ....[3]....
        /*0050*/ 	.word	0xffffffff


	//   ....[4]....
        /*0054*/ 	.word	0xffffffff


	//----- nvinfo : EIATTR_COOP_GROUP_INSTR_OFFSETS
	.align		4
.L_29:
        /*0058*/ 	.byte	0x04, 0x28
        /*005a*/ 	.short	(.L_31 - .L_30)


	//   ....[0]....
.L_30:
        /*005c*/ 	.word	0x00000060


	//   ....[1]....
        /*0060*/ 	.word	0x00000070


	//   ....[2]....
        /*0064*/ 	.word	0x00000130


	//   ....[3]....
        /*0068*/ 	.word	0x00000590


	//   ....[4]....
        /*006c*/ 	.word	0x00001240


	//----- nvinfo : EIATTR_REG_RECONFIG
	.align		4
.L_31:
        /*0070*/ 	.byte	0x01, 0x54
	.zero		2


	//----- nvinfo : EIATTR_SYSCALL_OFFSETS
	.align		4
        /*0074*/ 	.byte	0x04, 0x46
        /*0076*/ 	.short	(.L_33 - .L_32)


	//   ....[0]....
.L_32:
        /*0078*/ 	.word	0x00001400


	//----- nvinfo : EIATTR_MBARRIER_INSTR_OFFSETS
	.align		4
.L_33:
        /*007c*/ 	.byte	0x04, 0x39
        /*007e*/ 	.short	(.L_35 - .L_34)


	//   ....[0]....
.L_34:
        /*0080*/ 	.word	0x00000250
        /*0084*/ 	.word	0x000000ff
        /*0088*/ 	.word	0x00000000
        /*008c*/ 	.short	0x0100
        /*008e*/ 	.byte	0x08
	.zero		1


	//   ....[1]....
        /*0090*/ 	.word	0x00000260
        /*0094*/ 	.word	0x000000ff
        /*0098*/ 	.word	0x000000c8
        /*009c*/ 	.short	0x0100
        /*009e*/ 	.byte	0x08
	.zero		1


	//   ....[2]....
        /*00a0*/ 	.word	0x00000270
        /*00a4*/ 	.word	0x000000ff
        /*00a8*/ 	.word	0x00000008
        /*00ac*/ 	.short	0x0100
        /*00ae*/ 	.byte	0x08
	.zero		1


	//   ....[3]....
        /*00b0*/ 	.word	0x00000280
        /*00b4*/ 	.word	0x000000ff
        /*00b8*/ 	.word	0x000000d0
        /*00bc*/ 	.short	0x0100
        /*00be*/ 	.byte	0x08
	.zero		1


	//   ....[4]....
        /*00c0*/ 	.word	0x00000290
        /*00c4*/ 	.word	0x000000ff
        /*00c8*/ 	.word	0x00000010
        /*00cc*/ 	.short	0x0100
        /*00ce*/ 	.byte	0x08
	.zero		1


	//   ....[5]....
        /*00d0*/ 	.word	0x000002a0
        /*00d4*/ 	.word	0x000000ff
        /*00d8*/ 	.word	0x000000d8
        /*00dc*/ 	.short	0x0100
        /*00de*/ 	.byte	0x08
	.zero		1


	//   ....[6]....
        /*00e0*/ 	.word	0x000002b0
        /*00e4*/ 	.word	0x000000ff
        /*00e8*/ 	.word	0x00000018
        /*00ec*/ 	.short	0x0100
        /*00ee*/ 	.byte	0x08
	.zero		1


	//   ....[7]....
        /*00f0*/ 	.word	0x000002c0
        /*00f4*/ 	.word	0x000000ff
        /*00f8*/ 	.word	0x000000e0
        /*00fc*/ 	.short	0x0100
        /*00fe*/ 	.byte	0x08
	.zero		1


	//   ....[8]....
        /*0100*/ 	.word	0x000002d0
        /*0104*/ 	.word	0x000000ff
        /*0108*/ 	.word	0x00000020
        /*010c*/ 	.short	0x0100
        /*010e*/ 	.byte	0x08
	.zero		1


	//   ....[9]....
        /*0110*/ 	.word	0x000002e0
        /*0114*/ 	.word	0x000000ff
        /*0118*/ 	.word	0x000000e8
        /*011c*/ 	.short	0x0100
        /*011e*/ 	.byte	0x08
	.zero		1


	//   ....[10]....
        /*0120*/ 	.word	0x000002f0
        /*0124*/ 	.word	0x000000ff
        /*0128*/ 	.word	0x00000028
        /*012c*/ 	.short	0x0100
        /*012e*/ 	.byte	0x08
	.zero		1


	//   ....[11]....
        /*0130*/ 	.word	0x00000300
        /*0134*/ 	.word	0x000000ff
        /*0138*/ 	.word	0x000000f0
        /*013c*/ 	.short	0x0100
        /*013e*/ 	.byte	0x08
	.zero		1


	//   ....[12]....
        /*0140*/ 	.word	0x00000310
        /*0144*/ 	.word	0x000000ff
        /*0148*/ 	.word	0x00000030
        /*014c*/ 	.short	0x0100
        /*014e*/ 	.byte	0x08
	.zero		1


	//   ....[13]....
        /*0150*/ 	.word	0x00000320
        /*0154*/ 	.word	0x000000ff
        /*0158*/ 	.word	0x000000f8
        /*015c*/ 	.short	0x0100
        /*015e*/ 	.byte	0x08
	.zero		1


	//   ....[14]....
        /*0160*/ 	.word	0x00000330
        /*0164*/ 	.word	0x000000ff
        /*0168*/ 	.word	0x00000038
        /*016c*/ 	.short	0x0100
        /*016e*/ 	.byte	0x08
	.zero		1


	//   ....[15]....
        /*0170*/ 	.word	0x00000340
        /*0174*/ 	.word	0x000000ff
        /*0178*/ 	.word	0x00000100
        /*017c*/ 	.short	0x0100
        /*017e*/ 	.byte	0x08
	.zero		1


	//   ....[16]....
        /*0180*/ 	.word	0x00000350
        /*0184*/ 	.word	0x000000ff
        /*0188*/ 	.word	0x00000040
        /*018c*/ 	.short	0x0100
        /*018e*/ 	.byte	0x08
	.zero		1


	//   ....[17]....
        /*0190*/ 	.word	0x00000360
        /*0194*/ 	.word	0x000000ff
        /*0198*/ 	.word	0x00000108
        /*019c*/ 	.short	0x0100
        /*019e*/ 	.byte	0x08
	.zero		1


	//   ....[18]....
        /*01a0*/ 	.word	0x00000370
        /*01a4*/ 	.word	0x000000ff
        /*01a8*/ 	.word	0x00000048
        /*01ac*/ 	.short	0x0100
        /*01ae*/ 	.byte	0x08
	.zero		1


	//   ....[19]....
        /*01b0*/ 	.word	0x00000380
        /*01b4*/ 	.word	0x000000ff
        /*01b8*/ 	.word	0x00000110
        /*01bc*/ 	.short	0x0100
        /*01be*/ 	.byte	0x08
	.zero		1


	//   ....[20]....
        /*01c0*/ 	.word	0x00000390
        /*01c4*/ 	.word	0x000000ff
        /*01c8*/ 	.word	0x00000050
        /*01cc*/ 	.short	0x0100
        /*01ce*/ 	.byte	0x08
	.zero		1


	//   ....[21]....
        /*01d0*/ 	.word	0x000003a0
        /*01d4*/ 	.word	0x000000ff
        /*01d8*/ 	.word	0x00000118
        /*01dc*/ 	.short	0x0100
        /*01de*/ 	.byte	0x08
	.zero		1


	//   ....[22]....
        /*01e0*/ 	.word	0x000003b0
        /*01e4*/ 	.word	0x000000ff
        /*01e8*/ 	.word	0x00000058
        /*01ec*/ 	.short	0x0100
        /*01ee*/ 	.byte	0x08
	.zero		1


	//   ....[23]....
        /*01f0*/ 	.word	0x000003c0
        /*01f4*/ 	.word	0x000000ff
        /*01f8*/ 	.word	0x00000120
        /*01fc*/ 	.short	0x0100
        /*01fe*/ 	.byte	0x08
	.zero		1


	//   ....[24]....
        /*0200*/ 	.word	0x000003d0
        /*0204*/ 	.word	0x000000ff
        /*0208*/ 	.word	0x00000060
        /*020c*/ 	.short	0x0100
        /*020e*/ 	.byte	0x08
	.zero		1


	//   ....[25]....
        /*0210*/ 	.word	0x000003e0
        /*0214*/ 	.word	0x000000ff
        /*0218*/ 	.word	0x00000128
        /*021c*/ 	.short	0x0100
        /*021e*/ 	.byte	0x08
	.zero		1


	//   ....[26]....
        /*0220*/ 	.word	0x000003f0
        /*0224*/ 	.word	0x000000ff
        /*0228*/ 	.word	0x00000068
        /*022c*/ 	.short	0x0100
        /*022e*/ 	.byte	0x08
	.zero		1


	//   ....[27]....
        /*0230*/ 	.word	0x00000400
        /*0234*/ 	.word	0x000000ff
        /*0238*/ 	.word	0x00000130
        /*023c*/ 	.short	0x0100
        /*023e*/ 	.byte	0x08
	.zero		1


	//   ....[28]....
        /*0240*/ 	.word	0x00000410
        /*0244*/ 	.word	0x000000ff
        /*0248*/ 	.word	0x00000070
        /*024c*/ 	.short	0x0100
        /*024e*/ 	.byte	0x08
	.zero		1


	//   ....[29]....
        /*0250*/ 	.word	0x00000420
        /*0254*/ 	.word	0x000000ff
        /*0258*/ 	.word	0x00000138
        /*025c*/ 	.short	0x0100
        /*025e*/ 	.byte	0x08
	.zero		1


	//   ....[30]....
        /*0260*/ 	.word	0x00000430
        /*0264*/ 	.word	0x000000ff
        /*0268*/ 	.word	0x00000078
        /*026c*/ 	.short	0x0100
        /*026e*/ 	.byte	0x08
	.zero		1


	//   ....[31]....
        /*0270*/ 	.word	0x00000440
        /*0274*/ 	.word	0x000000ff
        /*0278*/ 	.word	0x00000140
        /*027c*/ 	.short	0x0100
        /*027e*/ 	.byte	0x08
	.zero		1


	//   ....[32]....
        /*0280*/ 	.word	0x00000450
        /*0284*/ 	.word	0x000000ff
        /*0288*/ 	.word	0x00000080
        /*028c*/ 	.short	0x0100
        /*028e*/ 	.byte	0x08
	.zero		1


	//   ....[33]....
        /*0290*/ 	.word	0x00000460
        /*0294*/ 	.word	0x000000ff
        /*0298*/ 	.word	0x00000148
        /*029c*/ 	.short	0x0100
        /*029e*/ 	.byte	0x08
	.zero		1


	//   ....[34]....
        /*02a0*/ 	.word	0x00000470
        /*02a4*/ 	.word	0x000000ff
        /*02a8*/ 	.word	0x00000088
        /*02ac*/ 	.short	0x0100
        /*02ae*/ 	.byte	0x08
	.zero		1


	//   ....[35]....
        /*02b0*/ 	.word	0x00000480
        /*02b4*/ 	.word	0x000000ff
        /*02b8*/ 	.word	0x00000150
        /*02bc*/ 	.short	0x0100
        /*02be*/ 	.byte	0x08
	.zero		1


	//   ....[36]....
        /*02c0*/ 	.word	0x00000490
        /*02c4*/ 	.word	0x000000ff
        /*02c8*/ 	.word	0x00000090
        /*02cc*/ 	.short	0x0100
        /*02ce*/ 	.byte	0x08
	.zero		1


	//   ....[37]....
        /*02d0*/ 	.word	0x000004a0
        /*02d4*/ 	.word	0x000000ff
        /*02d8*/ 	.word	0x00000158
        /*02dc*/ 	.short	0x0100
        /*02de*/ 	.byte	0x08
	.zero		1


	//   ....[38]....
        /*02e0*/ 	.word	0x000004b0
        /*02e4*/ 	.word	0x000000ff
        /*02e8*/ 	.word	0x00000098
        /*02ec*/ 	.short	0x0100
        /*02ee*/ 	.byte	0x08
	.zero		1


	//   ....[39]....
        /*02f0*/ 	.word	0x000004c0
        /*02f4*/ 	.word	0x000000ff
        /*02f8*/ 	.word	0x00000160
        /*02fc*/ 	.short	0x0100
        /*02fe*/ 	.byte	0x08
	.zero		1


	//   ....[40]....
        /*0300*/ 	.word	0x000004d0
        /*0304*/ 	.word	0x000000ff
        /*0308*/ 	.word	0x000000a0
        /*030c*/ 	.short	0x0100
        /*030e*/ 	.byte	0x08
	.zero		1


	//   ....[41]....
        /*0310*/ 	.word	0x000004e0
        /*0314*/ 	.word	0x000000ff
        /*0318*/ 	.word	0x00000168
        /*031c*/ 	.short	0x0100
        /*031e*/ 	.byte	0x08
	.zero		1


	//   ....[42]....
        /*0320*/ 	.word	0x000004f0
        /*0324*/ 	.word	0x000000ff
        /*0328*/ 	.word	0x000000a8
        /*032c*/ 	.short	0x0100
        /*032e*/ 	.byte	0x08
	.zero		1


	//   ....[43]....
        /*0330*/ 	.word	0x00000500
        /*0334*/ 	.word	0x000000ff
        /*0338*/ 	.word	0x00000170
        /*033c*/ 	.short	0x0100
        /*033e*/ 	.byte	0x08
	.zero		1


	//   ....[44]....
        /*0340*/ 	.word	0x00000510
        /*0344*/ 	.word	0x000000ff
        /*0348*/ 	.word	0x000000b0
        /*034c*/ 	.short	0x0100
        /*034e*/ 	.byte	0x08
	.zero		1


	//   ....[45]....
        /*0350*/ 	.word	0x00000520
        /*0354*/ 	.word	0x000000ff
        /*0358*/ 	.word	0x00000178
        /*035c*/ 	.short	0x0100
        /*035e*/ 	.byte	0x08
	.zero		1


	//   ....[46]....
        /*0360*/ 	.word	0x00000530
        /*0364*/ 	.word	0x000000ff
        /*0368*/ 	.word	0x000000b8
        /*036c*/ 	.short	0x0100
        /*036e*/ 	.byte	0x08
	.zero		1


	//   ....[47]....
        /*0370*/ 	.word	0x00000540
        /*0374*/ 	.word	0x000000ff
        /*0378*/ 	.word	0x00000180
        /*037c*/ 	.short	0x0100
        /*037e*/ 	.byte	0x08
	.zero		1


	//   ....[48]....
        /*0380*/ 	.word	0x00000550
        /*0384*/ 	.word	0x000000ff
        /*0388*/ 	.word	0x000000c0
        /*038c*/ 	.short	0x0100
        /*038e*/ 	.byte	0x08
	.zero		1


	//   ....[49]....
        /*0390*/ 	.word	0x00000560
        /*0394*/ 	.word	0x000000ff
        /*0398*/ 	.word	0x00000188
        /*039c*/ 	.short	0x0100
        /*039e*/ 	.byte	0x08
	.zero		1


	//   ....[50]....
        /*03a0*/ 	.word	0x00000800
        /*03a4*/ 	.word	0x000000ff
        /*03a8*/ 	.word	0x000001a0
        /*03ac*/ 	.short	0x0100
        /*03ae*/ 	.byte	0x06
	.zero		1


	//   ....[51]....
        /*03b0*/ 	.word	0x00000860
        /*03b4*/ 	.word	0x000000ff
        /*03b8*/ 	.word	0x000001a8
        /*03bc*/ 	.short	0x0100
        /*03be*/ 	.byte	0x06
	.zero		1


	//   ....[52]....
        /*03c0*/ 	.word	0x00001480
        /*03c4*/ 	.word	0x00000003
        /*03c8*/ 	.word	0x00000000
        /*03cc*/ 	.short	0x010a
        /*03ce*/ 	.byte	0x3f
	.zero		1


	//   ....[53]....
        /*03d0*/ 	.word	0x000014c0
        /*03d4*/ 	.word	0x00000003
        /*03d8*/ 	.word	0x00000000
        /*03dc*/ 	.short	0x010a
        /*03de*/ 	.byte	0x3f
	.zero		1


	//   ....[54]....
        /*03e0*/ 	.word	0x00001870
        /*03e4*/ 	.word	0x000000ff
        /*03e8*/ 	.word	0x00000000
        /*03ec*/ 	.short	0x010a
        /*03ee*/ 	.byte	0x08
	.zero		1


	//   ....[55]....
        /*03f0*/ 	.word	0x000018b0
        /*03f4*/ 	.word	0x000000ff
        /*03f8*/ 	.word	0x00000000
        /*03fc*/ 	.short	0x010a
        /*03fe*/ 	.byte	0x08
	.zero		1


	//   ....[56]....
        /*0400*/ 	.word	0x00001b30
        /*0404*/ 	.word	0x000000ff
        /*0408*/ 	.word	0x00000000
        /*040c*/ 	.short	0x0101
        /*040e*/ 	.byte	0x08
	.zero		1


	//   ....[57]....
        /*0410*/ 	.word	0x00001ce0
        /*0414*/ 	.word	0x00000000
        /*0418*/ 	.word	0x00000000
        /*041c*/ 	.short	0x0101
        /*041e*/ 	.byte	0x3f
	.zero		1


	//   ....[58]....
        /*0420*/ 	.word	0x00007e40
        /*0424*/ 	.word	0x0000000e
        /*0428*/ 	.word	0x000000c8
        /*042c*/ 	.short	0x010a
        /*042e*/ 	.byte	0x3f
	.zero		1


	//   ....[59]....
        /*0430*/ 	.word	0x000081c0
        /*0434*/ 	.word	0x00000006
        /*0438*/ 	.word	0x000001a8
        /*043c*/ 	.short	0x0101
        /*043e*/ 	.byte	0x3f
	.zero		1


	//   ....[60]....
        /*0440*/ 	.word	0x000088f0
        /*0444*/ 	.word	0x00000007
        /*0448*/ 	.word	0x00000000
        /*044c*/ 	.short	0x010a
        /*044e*/ 	.byte	0x3f
	.zero		1


	//   ....[61]....
        /*0450*/ 	.word	0x00008970
        /*0454*/ 	.word	0x00000009
        /*0458*/ 	.word	0x00000000
        /*045c*/ 	.short	0x010a
        /*045e*/ 	.byte	0x3f
	.zero		1


	//   ....[62]....
        /*0460*/ 	.word	0x00008a00
        /*0464*/ 	.word	0x00000006
        /*0468*/ 	.word	0x00000000
        /*046c*/ 	.short	0x010a
        /*046e*/ 	.byte	0x3f
	.zero		1


	//   ....[63]....
        /*0470*/ 	.word	0x00008a90
        /*0474*/ 	.word	0x00000009
        /*0478*/ 	.word	0x00000000
        /*047c*/ 	.short	0x010a
        /*047e*/ 	.byte	0x3f
	.zero		1


	//   ....[64]....
        /*0480*/ 	.word	0x00008b20
        /*0484*/ 	.word	0x00000006
        /*0488*/ 	.word	0x00000000
        /*048c*/ 	.short	0x010a
        /*048e*/ 	.byte	0x3f
	.zero		1


	//   ....[65]....
        /*0490*/ 	.word	0x00008bb0
        /*0494*/ 	.word	0x00000009
        /*0498*/ 	.word	0x00000000
        /*049c*/ 	.short	0x010a
        /*049e*/ 	.byte	0x3f
	.zero		1


	//   ....[66]....
        /*04a0*/ 	.word	0x00008c40
        /*04a4*/ 	.word	0x00000006
        /*04a8*/ 	.word	0x00000000
        /*04ac*/ 	.short	0x010a
        /*04ae*/ 	.byte	0x3f
	.zero		1


	//   ....[67]....
        /*04b0*/ 	.word	0x00008cd0
        /*04b4*/ 	.word	0x00000009
        /*04b8*/ 	.word	0x00000000
        /*04bc*/ 	.short	0x010a
        /*04be*/ 	.byte	0x3f
	.zero		1


	//   ....[68]....
        /*04c0*/ 	.word	0x00008d60
        /*04c4*/ 	.word	0x00000006
        /*04c8*/ 	.word	0x00000000
        /*04cc*/ 	.short	0x010a
        /*04ce*/ 	.byte	0x3f
	.zero		1


	//   ....[69]....
        /*04d0*/ 	.word	0x00008df0
        /*04d4*/ 	.word	0x00000009
        /*04d8*/ 	.word	0x00000000
        /*04dc*/ 	.short	0x010a
        /*04de*/ 	.byte	0x3f
	.zero		1


	//   ....[70]....
        /*04e0*/ 	.word	0x00008e80
        /*04e4*/ 	.word	0x00000006
        /*04e8*/ 	.word	0x00000000
        /*04ec*/ 	.short	0x010a
        /*04ee*/ 	.byte	0x3f
	.zero		1


	//   ....[71]....
        /*04f0*/ 	.word	0x00008f10
        /*04f4*/ 	.word	0x00000009
        /*04f8*/ 	.word	0x00000000
        /*04fc*/ 	.short	0x010a
        /*04fe*/ 	.byte	0x3f
	.zero		1


	//   ....[72]....
        /*0500*/ 	.word	0x00008fa0
        /*0504*/ 	.word	0x00000006
        /*0508*/ 	.word	0x00000000
        /*050c*/ 	.short	0x010a
        /*050e*/ 	.byte	0x3f
	.zero		1


	//   ....[73]....
        /*0510*/ 	.word	0x00009030
        /*0514*/ 	.word	0x00000009
        /*0518*/ 	.word	0x00000000
        /*051c*/ 	.short	0x010a
        /*051e*/ 	.byte	0x3f
	.zero		1


	//   ....[74]....
        /*0520*/ 	.word	0x000090c0
        /*0524*/ 	.word	0x00000006
        /*0528*/ 	.word	0x00000000
        /*052c*/ 	.short	0x010a
        /*052e*/ 	.byte	0x3f
	.zero		1


	//   ....[75]....
        /*0530*/ 	.word	0x00009150
        /*0534*/ 	.word	0x00000009
        /*0538*/ 	.word	0x00000000
        /*053c*/ 	.short	0x010a
        /*053e*/ 	.byte	0x3f
	.zero		1


	//   ....[76]....
        /*0540*/ 	.word	0x000091e0
        /*0544*/ 	.word	0x00000006
        /*0548*/ 	.word	0x00000000
        /*054c*/ 	.short	0x010a
        /*054e*/ 	.byte	0x3f
	.zero		1


	//   ....[77]....
        /*0550*/ 	.word	0x00009270
        /*0554*/ 	.word	0x00000009
        /*0558*/ 	.word	0x00000000
        /*055c*/ 	.short	0x010a
        /*055e*/ 	.byte	0x3f
	.zero		1


	//   ....[78]....
        /*0560*/ 	.word	0x00009300
        /*0564*/ 	.word	0x00000006
        /*0568*/ 	.word	0x00000000
        /*056c*/ 	.short	0x010a
        /*056e*/ 	.byte	0x3f
	.zero		1


	//   ....[79]....
        /*0570*/ 	.word	0x00009390
        /*0574*/ 	.word	0x00000009
        /*0578*/ 	.word	0x00000000
        /*057c*/ 	.short	0x010a
        /*057e*/ 	.byte	0x3f
	.zero		1


	//   ....[80]....
        /*0580*/ 	.word	0x00009420
        /*0584*/ 	.word	0x00000006
        /*0588*/ 	.word	0x00000000
        /*058c*/ 	.short	0x010a
        /*058e*/ 	.byte	0x3f
	.zero		1


	//   ....[81]....
        /*0590*/ 	.word	0x000094b0
        /*0594*/ 	.word	0x00000009
        /*0598*/ 	.word	0x00000000
        /*059c*/ 	.short	0x010a
        /*059e*/ 	.byte	0x3f
	.zero		1


	//   ....[82]....
        /*05a0*/ 	.word	0x00009540
        /*05a4*/ 	.word	0x00000006
        /*05a8*/ 	.word	0x00000000
        /*05ac*/ 	.short	0x010a
        /*05ae*/ 	.byte	0x3f
	.zero		1


	//   ....[83]....
        /*05b0*/ 	.word	0x000095d0
        /*05b4*/ 	.word	0x00000009
        /*05b8*/ 	.word	0x00000000
        /*05bc*/ 	.short	0x010a
        /*05be*/ 	.byte	0x3f
	.zero		1


	//   ....[84]....
        /*05c0*/ 	.word	0x00009660
        /*05c4*/ 	.word	0x00000003
        /*05c8*/ 	.word	0x00000000
        /*05cc*/ 	.short	0x010a
        /*05ce*/ 	.byte	0x3f
	.zero		1


	//   ....[85]....
        /*05d0*/ 	.word	0x000096c0
        /*05d4*/ 	.word	0x00000003
        /*05d8*/ 	.word	0x00000000
        /*05dc*/ 	.short	0x010a
        /*05de*/ 	.byte	0x3f
	.zero		1


	//   ....[86]....
        /*05e0*/ 	.word	0x00009720
        /*05e4*/ 	.word	0x00000005
        /*05e8*/ 	.word	0x00000000
        /*05ec*/ 	.short	0x010a
        /*05ee*/ 	.byte	0x3f
	.zero		1


	//   ....[87]....
        /*05f0*/ 	.word	0x000097f0
        /*05f4*/ 	.word	0x0000000e
        /*05f8*/ 	.word	0x000000c8
        /*05fc*/ 	.short	0x010a
        /*05fe*/ 	.byte	0x3f
	.zero		1


	//   ....[88]....
        /*0600*/ 	.word	0x000098c0
        /*0604*/ 	.word	0x00000007
        /*0608*/ 	.word	0x00000000
        /*060c*/ 	.short	0x010a
        /*060e*/ 	.byte	0x3f
	.zero		1


	//   ....[89]....
        /*0610*/ 	.word	0x00009910
        /*0614*/ 	.word	0x00000009
        /*0618*/ 	.word	0x00000000
        /*061c*/ 	.short	0x010a
        /*061e*/ 	.byte	0x3f
	.zero		1


	//   ....[90]....
        /*0620*/ 	.word	0x00009960
        /*0624*/ 	.word	0x00000006
        /*0628*/ 	.word	0x00000000
        /*062c*/ 	.short	0x010a
        /*062e*/ 	.byte	0x3f
	.zero		1


	//   ....[91]....
        /*0630*/ 	.word	0x000099b0
        /*0634*/ 	.word	0x00000009
        /*0638*/ 	.word	0x00000000
        /*063c*/ 	.short	0x010a
        /*063e*/ 	.byte	0x3f
	.zero		1


	//   ....[92]....
        /*0640*/ 	.word	0x00009a00
        /*0644*/ 	.word	0x00000006
        /*0648*/ 	.word	0x00000000
        /*064c*/ 	.short	0x010a
        /*064e*/ 	.byte	0x3f
	.zero		1


	//   ....[93]....
        /*0650*/ 	.word	0x00009a50
        /*0654*/ 	.word	0x00000009
        /*0658*/ 	.word	0x00000000
        /*065c*/ 	.short	0x010a
        /*065e*/ 	.byte	0x3f
	.zero		1


	//   ....[94]....
        /*0660*/ 	.word	0x00009aa0
        /*0664*/ 	.word	0x00000006
        /*0668*/ 	.word	0x00000000
        /*066c*/ 	.short	0x010a
        /*066e*/ 	.byte	0x3f
	.zero		1


	//   ....[95]....
        /*0670*/ 	.word	0x00009af0
        /*0674*/ 	.word	0x00000009
        /*0678*/ 	.word	0x00000000
        /*067c*/ 	.short	0x010a
        /*067e*/ 	.byte	0x3f
	.zero		1


	//   ....[96]....
        /*0680*/ 	.word	0x00009b40
        /*0684*/ 	.word	0x00000006
        /*0688*/ 	.word	0x00000000
        /*068c*/ 	.short	0x010a
        /*068e*/ 	.byte	0x3f
	.zero		1


	//   ....[97]....
        /*0690*/ 	.word	0x00009b90
        /*0694*/ 	.word	0x00000009
        /*0698*/ 	.word	0x00000000
        /*069c*/ 	.short	0x010a
        /*069e*/ 	.byte	0x3f
	.zero		1


	//   ....[98]....
        /*06a0*/ 	.word	0x00009be0
        /*06a4*/ 	.word	0x00000006
        /*06a8*/ 	.word	0x00000000
        /*06ac*/ 	.short	0x010a
        /*06ae*/ 	.byte	0x3f
	.zero		1


	//   ....[99]....
        /*06b0*/ 	.word	0x00009c30
        /*06b4*/ 	.word	0x00000009
        /*06b8*/ 	.word	0x00000000
        /*06bc*/ 	.short	0x010a
        /*06be*/ 	.byte	0x3f
	.zero		1


	//   ....[100]....
        /*06c0*/ 	.word	0x00009c80
        /*06c4*/ 	.word	0x00000006
        /*06c8*/ 	.word	0x00000000
        /*06cc*/ 	.short	0x010a
        /*06ce*/ 	.byte	0x3f
	.zero		1


	//   ....[101]....
        /*06d0*/ 	.word	0x00009cd0
        /*06d4*/ 	.word	0x00000009
        /*06d8*/ 	.word	0x00000000
        /*06dc*/ 	.short	0x010a
        /*06de*/ 	.byte	0x3f
	.zero		1


	//   ....[102]....
        /*06e0*/ 	.word	0x00009d20
        /*06e4*/ 	.word	0x00000006
        /*06e8*/ 	.word	0x00000000
        /*06ec*/ 	.short	0x010a
        /*06ee*/ 	.byte	0x3f
	.zero		1


	//   ....[103]....
        /*06f0*/ 	.word	0x00009d70
        /*06f4*/ 	.word	0x00000009
        /*06f8*/ 	.word	0x00000000
        /*06fc*/ 	.short	0x010a
        /*06fe*/ 	.byte	0x3f
	.zero		1


	//   ....[104]....
        /*0700*/ 	.word	0x00009dc0
        /*0704*/ 	.word	0x00000006
        /*0708*/ 	.word	0x00000000
        /*070c*/ 	.short	0x010a
        /*070e*/ 	.byte	0x3f
	.zero		1


	//   ....[105]....
        /*0710*/ 	.word	0x00009e10
        /*0714*/ 	.word	0x00000009
        /*0718*/ 	.word	0x00000000
        /*071c*/ 	.short	0x010a
        /*071e*/ 	.byte	0x3f
	.zero		1


	//   ....[106]....
        /*0720*/ 	.word	0x00009e60
        /*0724*/ 	.word	0x00000006
        /*0728*/ 	.word	0x00000000
        /*072c*/ 	.short	0x010a
        /*072e*/ 	.byte	0x3f
	.zero		1


	//   ....[107]....
        /*0730*/ 	.word	0x00009eb0
        /*0734*/ 	.word	0x00000009
        /*0738*/ 	.word	0x00000000
        /*073c*/ 	.short	0x010a
        /*073e*/ 	.byte	0x3f
	.zero		1


	//   ....[108]....
        /*0740*/ 	.word	0x00009f00
        /*0744*/ 	.word	0x00000006
        /*0748*/ 	.word	0x00000000
        /*074c*/ 	.short	0x010a
        /*074e*/ 	.byte	0x3f
	.zero		1


	//   ....[109]....
        /*0750*/ 	.word	0x00009f50
        /*0754*/ 	.word	0x00000009
        /*0758*/ 	.word	0x00000000
        /*075c*/ 	.short	0x010a
        /*075e*/ 	.byte	0x3f
	.zero		1


	//   ....[110]....
        /*0760*/ 	.word	0x00009fa0
        /*0764*/ 	.word	0x00000006
        /*0768*/ 	.word	0x00000000
        /*076c*/ 	.short	0x010a
        /*076e*/ 	.byte	0x3f
	.zero		1


	//   ....[111]....
        /*0770*/ 	.word	0x00009ff0
        /*0774*/ 	.word	0x00000009
        /*0778*/ 	.word	0x00000000
        /*077c*/ 	.short	0x010a
        /*077e*/ 	.byte	0x3f
	.zero		1


	//----- nvinfo : EIATTR_NUM_MBARRIERS
	.align		4
.L_35:
        /*0780*/ 	.byte	0x03, 0x38
        /*0782*/ 	.short	0x0034


	//----- nvinfo : EIATTR_EXIT_INSTR_OFFSETS
	.align		4
        /*0784*/ 	.byte	0x04, 0x1c
        /*0786*/ 	.short	(.L_37 - .L_36)


	//   ....[0]....
.L_36:
        /*0788*/ 	.word	0x000008b0


	//   ....[1]....
        /*078c*/ 	.word	0x00001170


	//   ....[2]....
        /*0790*/ 	.word	0x000074b0


	//   ....[3]....
        /*0794*/ 	.word	0x00007ae0


	//   ....[4]....
        /*0798*/ 	.word	0x000096b0


	//----- nvinfo : EIATTR_MAX_THREADS
	.align		4
.L_37:
        /*079c*/ 	.byte	0x04, 0x05
        /*079e*/ 	.short	(.L_39 - .L_38)
.L_38:
        /*07a0*/ 	.word	0x00000180
        /*07a4*/ 	.word	0x00000001
        /*07a8*/ 	.word	0x00000001


	//----- nvinfo : EIATTR_CRS_STACK_SIZE
	.align		4
.L_39:
        /*07ac*/ 	.byte	0x04, 0x1e
        /*07ae*/ 	.short	(.L_41 - .L_40)
.L_40:
        /*07b0*/ 	.word	0x00000000


	//----- nvinfo : EIATTR_CBANK_PARAM_SIZE
	.align		4
.L_41:
        /*07b4*/ 	.byte	0x03, 0x19
        /*07b6*/ 	.short	0x0470


	//----- nvinfo : EIATTR_PARAM_CBANK
	.align		4
        /*07b8*/ 	.byte	0x04, 0x0a
        /*07ba*/ 	.short	(.L_43 - .L_42)
	.align		4
.L_42:
        /*07bc*/ 	.word	index@(.nv.constant0._ZN7cutlass13device_kernelINS_4gemm6kernel13GemmUniversalIN4cute5tupleIJiiiiEEENS1_10collective13CollectiveMmaINS1_34MainloopSm90TmaGmmaWarpSpecializedILi25ENS5_IJNS4_1CILi1EEESB_SB_EEENS1_35KernelTmaWarpSpecializedCooperativeEEENS5_IJNSA_ILi128EEENSA_ILi160EEENSA_ILi16EEEEEENS_6half_tENS5_IJlSB_lEEESJ_SK_NS4_8TiledMMAINS4_8MMA_AtomIJNS4_4SM904GMMA25MMA_64x32x16_F32F16F16_SSILNSO_5MajorE0ELSQ_0ELNSO_7ScaleInE1ELSR_1EEEEEENS4_6LayoutINS5_IJNSA_ILi2EEESB_SB_EEENS5_IJSB_NSA_ILi0EEESX_EEEEENS5_IJNS4_10UnderscoreES10_S10_EEEEENS4_13SM90_TMA_LOADENS4_14ComposedLayoutINS4_7SwizzleILi1ELi4ELi3EEENS4_18smem_ptr_flag_bitsILi16EEENSU_INS5_IJNSA_ILi8EEESH_EEENS5_IJSH_SB_EEEEEEEvNS4_8identityES13_S1D_vS1E_EENS_8epilogue10collective6detail29Sm90TmaWarpSpecializedAdapterINS1H_15DefaultEpilogueISJ_SK_SK_NS1G_6thread17LinearCombinationISJ_Li1EffLNS1L_9ScaleType4KindE0ELNS_15FloatRoundStyleE2ESJ_EENS1_15EpilogueDefaultEEEEEvvEEEEvNT_6ParamsE)
        /*07c0*/ 	.short	0x0210
        /*07c2*/ 	.short	0x0470


	//----- nvinfo : EIATTR_SW_WAR
	.align		4
.L_43:
        /*07c4*/ 	.byte	0x04, 0x36
        /*07c6*/ 	.short	(.L_45 - .L_44)
.L_44:
        /*07c8*/ 	.word	0x00000008
.L_45:


//--------------------- .nv.callgraph             --------------------------
	.section	.nv.callgraph,"",@"SHT_CUDA_CALLGRAPH"
	.align	4
	.sectionentsize	8
	.align		4
        /*0000*/ 	.word	0x00000000
	.align		4
        /*0004*/ 	.word	0xffffffff
	.align		4
        /*0008*/ 	.word	index@(_ZN7cutlass13device_kernelINS_4gemm6kernel13GemmUniversalIN4cute5tupleIJiiiiEEENS1_10collective13CollectiveMmaINS1_34MainloopSm90TmaGmmaWarpSpecializedILi25ENS5_IJNS4_1CILi1EEESB_SB_EEENS1_35KernelTmaWarpSpecializedCooperativeEEENS5_IJNSA_ILi128EEENSA_ILi160EEENSA_ILi16EEEEEENS_6half_tENS5_IJlSB_lEEESJ_SK_NS4_8TiledMMAINS4_8MMA_AtomIJNS4_4SM904GMMA25MMA_64x32x16_F32F16F16_SSILNSO_5MajorE0ELSQ_0ELNSO_7ScaleInE1ELSR_1EEEEEENS4_6LayoutINS5_IJNSA_ILi2EEESB_SB_EEENS5_IJSB_NSA_ILi0EEESX_EEEEENS5_IJNS4_10UnderscoreES10_S10_EEEEENS4_13SM90_TMA_LOADENS4_14ComposedLayoutINS4_7SwizzleILi1ELi4ELi3EEENS4_18smem_ptr_flag_bitsILi16EEENSU_INS5_IJNSA_ILi8EEESH_EEENS5_IJSH_SB_EEEEEEEvNS4_8identityES13_S1D_vS1E_EENS_8epilogue10collective6detail29Sm90TmaWarpSpecializedAdapterINS1H_15DefaultEpilogueISJ_SK_SK_NS1G_6thread17LinearCombinationISJ_Li1EffLNS1L_9ScaleType4KindE0ELNS_15FloatRoundStyleE2ESJ_EENS1_15EpilogueDefaultEEEEEvvEEEEvNT_6ParamsE)
	.align		4
        /*000c*/ 	.word	index@(__assertfail)
	.align		4
        /*0010*/ 	.word	0x00000000
	.align		4
        /*0014*/ 	.word	0xfffffffe
	.align		4
        /*0018*/ 	.word	0x00000000
	.align		4
        /*001c*/ 	.word	0xfffffffd
	.align		4
        /*0020*/ 	.word	0x00000000
	.align		4
        /*0024*/ 	.word	0xfffffffc


//--------------------- .nv.constant4             --------------------------
	.section	.nv.constant4,"a",@progbits
	.align	8
	.align		8
.nv.constant4:
        /*0000*/ 	.dword	__assertfail
	.align		8
        /*0008*/ 	.dword	__unnamed_1
	.align		8
        /*0010*/ 	.dword	_ZN40_INTERNAL_b2943aa5_4_k_cu_31d08413_182224cuda3std3__45__cpo5beginE
	.align		8
        /*0018*/ 	.dword	_ZN40_INTERNAL_b2943aa5_4_k_cu_31d08413_182224cuda3std3__45__cpo3endE
	.align		8
        /*0020*/ 	.dword	_ZN40_INTERNAL_b2943aa5_4_k_cu_31d08413_182224cuda3std3__45__cpo6cbeginE
	.align		8
        /*0028*/ 	.dword	_ZN40_INTERNAL_b2943aa5_4_k_cu_31d08413_182224cuda3std3__45__cpo4cendE
	.align		8
        /*0030*/ 	.dword	_ZN40_INTERNAL_b2943aa5_4_k_cu_31d08413_182224cuda3std3__442_GLOBAL__N__b2943aa5_4_k_cu_31d08413_182226ignoreE
	.align		8
        /*0038*/ 	.dword	_ZN40_INTERNAL_b2943aa5_4_k_cu_31d08413_182224cuda3std3__419piecewise_constructE
	.align		8
        /*0040*/ 	.dword	_ZN40_INTERNAL_b2943aa5_4_k_cu_31d08413_182224cuda3std3__48in_placeE
	.align		8
        /*0048*/ 	.dword	_ZN40_INTERNAL_b2943aa5_4_k_cu_31d08413_182224cuda3std6ranges3__45__cpo4swapE
	.align		8
        /*0050*/ 	.dword	_ZN40_INTERNAL_b2943aa5_4_k_cu_31d08413_182224cuda3std6ranges3__45__cpo9iter_moveE
	.align		8
        /*0058*/ 	.dword	_ZN40_INTERNAL_b2943aa5_4_k_cu_31d08413_182224cute7productE
	.align		8
        /*0060*/ 	.dword	_ZN40_INTERNAL_b2943aa5_4_k_cu_31d08413_182224cute1_E
	.align		8
        /*0068*/ 	.dword	$str$22
	.align		8
        /*0070*/ 	.dword	$str$23


//--------------------- .text._ZN7cutlass13device_kernelINS_4gemm6kernel13GemmUniversalIN4cute5tupleIJiiiiEEENS1_10collective13CollectiveMmaINS1_34MainloopSm90TmaGmmaWarpSpecializedILi25ENS5_IJNS4_1CILi1EEESB_SB_EEENS1_35KernelTmaWarpSpecializedCooperativeEEENS5_IJNSA_ILi128EEENSA_ILi160EEENSA_ILi16EEEEEENS_6half_tENS5_IJlSB_lEEESJ_SK_NS4_8TiledMMAINS4_8MMA_AtomIJNS4_4SM904GMMA25MMA_64x32x16_F32F16F16_SSILNSO_5MajorE0ELSQ_0ELNSO_7ScaleInE1ELSR_1EEEEEENS4_6LayoutINS5_IJNSA_ILi2EEESB_SB_EEENS5_IJSB_NSA_ILi0EEESX_EEEEENS5_IJNS4_10UnderscoreES10_S10_EEEEENS4_13SM90_TMA_LOADENS4_14ComposedLayoutINS4_7SwizzleILi1ELi4ELi3EEENS4_18smem_ptr_flag_bitsILi16EEENSU_INS5_IJNSA_ILi8EEESH_EEENS5_IJSH_SB_EEEEEEEvNS4_8identityES13_S1D_vS1E_EENS_8epilogue10collective6detail29Sm90TmaWarpSpecializedAdapterINS1H_15DefaultEpilogueISJ_SK_SK_NS1G_6thread17LinearCombinationISJ_Li1EffLNS1L_9ScaleType4KindE0ELNS_15FloatRoundStyleE2ESJ_EENS1_15EpilogueDefaultEEEEEvvEEEEvNT_6ParamsE --------------------------
	.section	.text._ZN7cutlass13device_kernelINS_4gemm6kernel13GemmUniversalIN4cute5tupleIJiiiiEEENS1_10collective13CollectiveMmaINS1_34MainloopSm90TmaGmmaWarpSpecializedILi25ENS5_IJNS4_1CILi1EEESB_SB_EEENS1_35KernelTmaWarpSpecializedCooperativeEEENS5_IJNSA_ILi128EEENSA_ILi160EEENSA_ILi16EEEEEENS_6half_tENS5_IJlSB_lEEESJ_SK_NS4_8TiledMMAINS4_8MMA_AtomIJNS4_4SM904GMMA25MMA_64x32x16_F32F16F16_SSILNSO_5MajorE0ELSQ_0ELNSO_7ScaleInE1ELSR_1EEEEEENS4_6LayoutINS5_IJNSA_ILi2EEESB_SB_EEENS5_IJSB_NSA_ILi0EEESX_EEEEENS5_IJNS4_10UnderscoreES10_S10_EEEEENS4_13SM90_TMA_LOADENS4_14ComposedLayoutINS4_7SwizzleILi1ELi4ELi3EEENS4_18smem_ptr_flag_bitsILi16EEENSU_INS5_IJNSA_ILi8EEESH_EEENS5_IJSH_SB_EEEEEEEvNS4_8identityES13_S1D_vS1E_EENS_8epilogue10collective6detail29Sm90TmaWarpSpecializedAdapterINS1H_15DefaultEpilogueISJ_SK_SK_NS1G_6thread17LinearCombinationISJ_Li1EffLNS1L_9ScaleType4KindE0ELNS_15FloatRoundStyleE2ESJ_EENS1_15EpilogueDefaultEEEEEvvEEEEvNT_6ParamsE,"ax",@progbits
	.align	128
.text._ZN7cutlass13device_kernelINS_4gemm6kernel13GemmUniversalIN4cute5tupleIJiiiiEEENS1_10collective13CollectiveMmaINS1_34MainloopSm90TmaGmmaWarpSpecializedILi25ENS5_IJNS4_1CILi1EEESB_SB_EEENS1_35KernelTmaWarpSpecializedCooperativeEEENS5_IJNSA_ILi128EEENSA_ILi160EEENSA_ILi16EEEEEENS_6half_tENS5_IJlSB_lEEESJ_SK_NS4_8TiledMMAINS4_8MMA_AtomIJNS4_4SM904GMMA25MMA_64x32x16_F32F16F16_SSILNSO_5MajorE0ELSQ_0ELNSO_7ScaleInE1ELSR_1EEEEEENS4_6LayoutINS5_IJNSA_ILi2EEESB_SB_EEENS5_IJSB_NSA_ILi0EEESX_EEEEENS5_IJNS4_10UnderscoreES10_S10_EEEEENS4_13SM90_TMA_LOADENS4_14ComposedLayoutINS4_7SwizzleILi1ELi4ELi3EEENS4_18smem_ptr_flag_bitsILi16EEENSU_INS5_IJNSA_ILi8EEESH_EEENS5_IJSH_SB_EEEEEEEvNS4_8identityES13_S1D_vS1E_EENS_8epilogue10collective6detail29Sm90TmaWarpSpecializedAdapterINS1H_15DefaultEpilogueISJ_SK_SK_NS1G_6thread17LinearCombinationISJ_Li1EffLNS1L_9ScaleType4KindE0ELNS_15FloatRoundStyleE2ESJ_EENS1_15EpilogueDefaultEEEEEvvEEEEvNT_6ParamsE:
        .type           _ZN7cutlass13device_kernelINS_4gemm6kernel13GemmUniversalIN4cute5tupleIJiiiiEEENS1_10collective13CollectiveMmaINS1_34MainloopSm90TmaGmmaWarpSpecializedILi25ENS5_IJNS4_1CILi1EEESB_SB_EEENS1_35KernelTmaWarpSpecializedCooperativeEEENS5_IJNSA_ILi128EEENSA_ILi160EEENSA_ILi16EEEEEENS_6half_tENS5_IJlSB_lEEESJ_SK_NS4_8TiledMMAINS4_8MMA_AtomIJNS4_4SM904GMMA25MMA_64x32x16_F32F16F16_SSILNSO_5MajorE0ELSQ_0ELNSO_7ScaleInE1ELSR_1EEEEEENS4_6LayoutINS5_IJNSA_ILi2EEESB_SB_EEENS5_IJSB_NSA_ILi0EEESX_EEEEENS5_IJNS4_10UnderscoreES10_S10_EEEEENS4_13SM90_TMA_LOADENS4_14ComposedLayoutINS4_7SwizzleILi1ELi4ELi3EEENS4_18smem_ptr_flag_bitsILi16EEENSU_INS5_IJNSA_ILi8EEESH_EEENS5_IJSH_SB_EEEEEEEvNS4_8identityES13_S1D_vS1E_EENS_8epilogue10collective6detail29Sm90TmaWarpSpecializedAdapterINS1H_15DefaultEpilogueISJ_SK_SK_NS1G_6thread17LinearCombinationISJ_Li1EffLNS1L_9ScaleType4KindE0ELNS_15FloatRoundStyleE2ESJ_EENS1_15EpilogueDefaultEEEEEvvEEEEvNT_6ParamsE,@function
        .size           _ZN7cutlass13device_kernelINS_4gemm6kernel13GemmUniversalIN4cute5tupleIJiiiiEEENS1_10collective13CollectiveMmaINS1_34MainloopSm90TmaGmmaWarpSpecializedILi25ENS5_IJNS4_1CILi1EEESB_SB_EEENS1_35KernelTmaWarpSpecializedCooperativeEEENS5_IJNSA_ILi128EEENSA_ILi160EEENSA_ILi16EEEEEENS_6half_tENS5_IJlSB_lEEESJ_SK_NS4_8TiledMMAINS4_8MMA_AtomIJNS4_4SM904GMMA25MMA_64x32x16_F32F16F16_SSILNSO_5MajorE0ELSQ_0ELNSO_7ScaleInE1ELSR_1EEEEEENS4_6LayoutINS5_IJNSA_ILi2EEESB_SB_EEENS5_IJSB_NSA_ILi0EEESX_EEEEENS5_IJNS4_10UnderscoreES10_S10_EEEEENS4_13SM90_TMA_LOADENS4_14ComposedLayoutINS4_7SwizzleILi1ELi4ELi3EEENS4_18smem_ptr_flag_bitsILi16EEENSU_INS5_IJNSA_ILi8EEESH_EEENS5_IJSH_SB_EEEEEEEvNS4_8identityES13_S1D_vS1E_EENS_8epilogue10collective6detail29Sm90TmaWarpSpecializedAdapterINS1H_15DefaultEpilogueISJ_SK_SK_NS1G_6thread17LinearCombinationISJ_Li1EffLNS1L_9ScaleType4KindE0ELNS_15FloatRoundStyleE2ESJ_EENS1_15EpilogueDefaultEEEEEvvEEEEvNT_6ParamsE,(.L_x_269 - _ZN7cutlass13device_kernelINS_4gemm6kernel13GemmUniversalIN4cute5tupleIJiiiiEEENS1_10collective13CollectiveMmaINS1_34MainloopSm90TmaGmmaWarpSpecializedILi25ENS5_IJNS4_1CILi1EEESB_SB_EEENS1_35KernelTmaWarpSpecializedCooperativeEEENS5_IJNSA_ILi128EEENSA_ILi160EEENSA_ILi16EEEEEENS_6half_tENS5_IJlSB_lEEESJ_SK_NS4_8TiledMMAINS4_8MMA_AtomIJNS4_4SM904GMMA25MMA_64x32x16_F32F16F16_SSILNSO_5MajorE0ELSQ_0ELNSO_7ScaleInE1ELSR_1EEEEEENS4_6LayoutINS5_IJNSA_ILi2EEESB_SB_EEENS5_IJSB_NSA_ILi0EEESX_EEEEENS5_IJNS4_10UnderscoreES10_S10_EEEEENS4_13SM90_TMA_LOADENS4_14ComposedLayoutINS4_7SwizzleILi1ELi4ELi3EEENS4_18smem_ptr_flag_bitsILi16EEENSU_INS5_IJNSA_ILi8EEESH_EEENS5_IJSH_SB_EEEEEEEvNS4_8identityES13_S1D_vS1E_EENS_8epilogue10collective6detail29Sm90TmaWarpSpecializedAdapterINS1H_15DefaultEpilogueISJ_SK_SK_NS1G_6thread17LinearCombinationISJ_Li1EffLNS1L_9ScaleType4KindE0ELNS_15FloatRoundStyleE2ESJ_EENS1_15EpilogueDefaultEEEEEvvEEEEvNT_6ParamsE)
        .other          _ZN7cutlass13device_kernelINS_4gemm6kernel13GemmUniversalIN4cute5tupleIJiiiiEEENS1_10collective13CollectiveMmaINS1_34MainloopSm90TmaGmmaWarpSpecializedILi25ENS5_IJNS4_1CILi1EEESB_SB_EEENS1_35KernelTmaWarpSpecializedCooperativeEEENS5_IJNSA_ILi128EEENSA_ILi160EEENSA_ILi16EEEEEENS_6half_tENS5_IJlSB_lEEESJ_SK_NS4_8TiledMMAINS4_8MMA_AtomIJNS4_4SM904GMMA25MMA_64x32x16_F32F16F16_SSILNSO_5MajorE0ELSQ_0ELNSO_7ScaleInE1ELSR_1EEEEEENS4_6LayoutINS5_IJNSA_ILi2EEESB_SB_EEENS5_IJSB_NSA_ILi0EEESX_EEEEENS5_IJNS4_10UnderscoreES10_S10_EEEEENS4_13SM90_TMA_LOADENS4_14ComposedLayoutINS4_7SwizzleILi1ELi4ELi3EEENS4_18smem_ptr_flag_bitsILi16EEENSU_INS5_IJNSA_ILi8EEESH_EEENS5_IJSH_SB_EEEEEEEvNS4_8identityES13_S1D_vS1E_EENS_8epilogue10collective6detail29Sm90TmaWarpSpecializedAdapterINS1H_15DefaultEpilogueISJ_SK_SK_NS1G_6thread17LinearCombinationISJ_Li1EffLNS1L_9ScaleType4KindE0ELNS_15FloatRoundStyleE2ESJ_EENS1_15EpilogueDefaultEEEEEvvEEEEvNT_6ParamsE,@"STO_CUDA_ENTRY STV_DEFAULT"
_ZN7cutlass13device_kernelINS_4gemm6kernel13GemmUniversalIN4cute5tupleIJiiiiEEENS1_10collective13CollectiveMmaINS1_34MainloopSm90TmaGmmaWarpSpecializedILi25ENS5_IJNS4_1CILi1EEESB_SB_EEENS1_35KernelTmaWarpSpecializedCooperativeEEENS5_IJNSA_ILi128EEENSA_ILi160EEENSA_ILi16EEEEEENS_6half_tENS5_IJlSB_lEEESJ_SK_NS4_8TiledMMAINS4_8MMA_AtomIJNS4_4SM904GMMA25MMA_64x32x16_F32F16F16_SSILNSO_5MajorE0ELSQ_0ELNSO_7ScaleInE1ELSR_1EEEEEENS4_6LayoutINS5_IJNSA_ILi2EEESB_SB_EEENS5_IJSB_NSA_ILi0EEESX_EEEEENS5_IJNS4_10UnderscoreES10_S10_EEEEENS4_13SM90_TMA_LOADENS4_14ComposedLayoutINS4_7SwizzleILi1ELi4ELi3EEENS4_18smem_ptr_flag_bitsILi16EEENSU_INS5_IJNSA_ILi8EEESH_EEENS5_IJSH_SB_EEEEEEEvNS4_8identityES13_S1D_vS1E_EENS_8epilogue10collective6detail29Sm90TmaWarpSpecializedAdapterINS1H_15DefaultEpilogueISJ_SK_SK_NS1G_6thread17LinearCombinationISJ_Li1EffLNS1L_9ScaleType4KindE0ELNS_15FloatRoundStyleE2ESJ_EENS1_15EpilogueDefaultEEEEEvvEEEEvNT_6ParamsE:
[----:B------:R-:W0:Y:S01]  /*0000*/  LDC R1, c[0x0][0x28] ;  /* 0x00000a00ff017b82 */ /* 0x000e220000000800 */
[----:B------:R-:W1:Y:S01]  /*0010*/  S2R R18, SR_TID.X ;  /* 0x0000000000127919 */ /* 0x000e620000002100 */
[----:B------:R-:W-:Y:S01]  /*0020*/  ELECT P0, URZ, PT ;  /* 0x00000000003f782f */ /* 0x000fe20003800000 */
[----:B------:R-:W-:Y:S01]  /*0030*/  BSSY B0, `(.L_x_0) ;  /* 0x000000f000007945 */ /* 0x000fe20003800000 */
[--C-:B-1----:R-:W-:Y:S02]  /*0040*/  SHF.R.U32.HI R0, RZ, 0x5, R18.reuse ;  /* 0x00000005ff007819 */ /* 0x102fe40000011612 */
[----:B------:R-:W-:-:S03]  /*0050*/  SHF.R.U32.HI R22, RZ, 0x7, R18 ;  /* 0x00000007ff167819 */ /* 0x000fc60000011612 */
[----:B------:R-:W1:Y:S04]  /*0060*/  SHFL.IDX PT, R5, R0, RZ, 0x1f ;  /* 0x00001fff00057589 */ /* 0x000e6800000e0000 */
[----:B------:R2:W3:Y:S01]  /*0070*/  SHFL.IDX PT, R8, R22, RZ, 0x1f ;  /* 0x00001fff16087589 */ /* 0x0004e200000e0000 */
[----:B-1----:R-:W-:-:S13]  /*0080*/  ISETP.NE.OR P0, PT, R5, RZ, !P0 ;  /* 0x000000ff0500720c */ /* 0x002fda0004705670 */
[----:B0-23--:R-:W-:Y:S05]  /*0090*/  @P0 BRA `(.L_x_1) ;  /* 0x0000000000200947 */ /* 0x00dfea0003800000 */
[----:B------:R-:W-:Y:S02]  /*00a0*/  ULDC.64 UR4, c[0x0][0x198] ;  /* 0x0000660000047ab9 */ /* 0x000fe40000000a00 */
[----:B------:R-:W-:Y:S02]  /*00b0*/  UIADD3 UR6, UP0, UR4, 0xf0, URZ ;  /* 0x000000f004067890 */ /* 0x000fe4000ff1e03f */
[----:B------:R-:W-:Y:S02]  /*00c0*/  UIADD3 UR4, UP1, UR4, 0x1f0, URZ ;  /* 0x000001f004047890 */ /* 0x000fe4000ff3e03f */
[----:B------:R-:W-:Y:S02]  /*00d0*/  UIADD3.X UR7, URZ, UR5, URZ, UP0, !UPT ;  /* 0x000000053f077290 */ /* 0x000fe400087fe43f */
[----:B------:R-:W-:-:S07]  /*00e0*/  UIADD3.X UR5, URZ, UR5, URZ, UP1, !UPT ;  /* 0x000000053f057290 */ /* 0x000fce0008ffe43f */
[----:B------:R0:W-:Y:S02]  /*00f0*/  UTMACCTL.PF [UR6] ;  /* 0x00000000060079b9 */ /* 0x0001e40008040000 */
[----:B------:R0:W-:Y:S02]  /*0100*/  UTMACCTL.PF [UR4] ;  /* 0x00000000040079b9 */ /* 0x0001e40008040000 */
[----:B0-----:R-:W-:Y:S01]  /*0110*/  NOP ;  /* 0x0000000000007918 */ /* 0x001fe20000000000 */
.L_x_1:
[----:B------:R-:W-:Y:S05]  /*0120*/  BSYNC B0 ;  /* 0x0000000000007941 */ /* 0x000fea0003800000 */
.L_x_0:
[----:B------:R-:W0:Y:S02]  /*0130*/  SHFL.IDX PT, R2, R0, RZ, 0x1f ;  /* 0x00001fff00027589 */ /* 0x000e2400000e0000 */
[----:B0-----:R-:W-:-:S13]  /*0140*/  ISETP.NE.AND P0, PT, R2, RZ, PT ;  /* 0x000000ff0200720c */ /* 0x001fda0003f05270 */
[----:B------:R-:W-:Y:S05]  /*0150*/  @P0 BRA `(.L_x_2) ;  /* 0x00000004000c0947 */ /* 0x000fea0003800000 */
[----:B------:R-:W-:Y:S01]  /*0160*/  ELECT P0, URZ, PT ;  /* 0x00000000003f782f */ /* 0x000fe20003800000 */
[----:B------:R-:W-:-:S12]  /*0170*/  BSSY B0, `(.L_x_2) ;  /* 0x0000041000007945 */ /* 0x000fd80003800000 */
[----:B------:R-:W-:Y:S05]  /*0180*/  @!P0 BRA `(.L_x_3) ;  /* 0x0000000000fc8947 */ /* 0x000fea0003800000 */
[----:B------:R-:W0:Y:S01]  /*0190*/  S2UR UR8, SR_CgaCtaId ;  /* 0x00000000000879c3 */ /* 0x000e220000008800 */
[----:B------:R-:W-:Y:S01]  /*01a0*/  UMOV UR4, 0x400 ;  /* 0x0000040000047882 */ /* 0x000fe20000000000 */
[----:B------:R-:W-:Y:S01]  /*01b0*/  UMOV UR5, 0x1 ;  /* 0x0000000100057882 */ /* 0x000fe20000000000 */
[----:B------:R-:W-:Y:S02]  /*01c0*/  UMOV UR6, 0x100 ;  /* 0x0000010000067882 */ /* 0x000fe40000000000 */
[----:B------:R-:W-:-:S04]  /*01d0*/  UIADD3 UR6, -UR6, 0x100000, URZ ;  /* 0x0010000006067890 */ /* 0x000fc8000fffe13f */
[----:B------:R-:W-:Y:S02]  /*01e0*/  USHF.L.U32 UR7, UR6, 0xb, URZ ;  /* 0x0000000b06077899 */ /* 0x000fe4000800063f */
[----:B------:R-:W-:Y:S02]  /*01f0*/  USHF.L.U32 UR6, UR6, 0x1, URZ ;  /* 0x0000000106067899 */ /* 0x000fe4000800063f */
[----:B0-----:R-:W-:Y:S02]  /*0200*/  ULEA UR8, UR8, UR4, 0x18 ;  /* 0x0000000408087291 */ /* 0x001fe4000f8ec03f */
[----:B------:R-:W-:-:S04]  /*0210*/  UIADD3 UR4, -UR5, 0x100000, URZ ;  /* 0x0010000005047890 */ /* 0x000fc8000fffe13f */
[----:B------:R-:W-:Y:S02]  /*0220*/  USHF.L.U32 UR5, UR4, 0xb, URZ ;  /* 0x0000000b04057899 */ /* 0x000fe4000800063f */
[----:B------:R-:W-:Y:S01]  /*0230*/  USHF.L.U32 UR4, UR4, 0x1, URZ ;  /* 0x0000000104047899 */ /* 0x000fe2000800063f */
[----:B------:R-:W0:Y:S11]  /*0240*/  FENCE.VIEW.ASYNC.S ;  /* 0x00000000000073c6 */ /* 0x000e360000000000 */
[----:B0-----:R0:W1:Y:S01]  /*0250*/  SYNCS.EXCH.64 URZ, [UR8], UR4 ;  /* 0x00000004083f75b2 */ /* 0x0010620008000100 */
[----:B------:R0:W2:Y:S01]  /*0260*/  SYNCS.EXCH.64 URZ, [UR8+0xc8], UR6 ;  /* 0x0000c806083f75b2 */ /* 0x0000a20008000100 */
[----:B------:R0:W3:Y:S01]  /*0270*/  SYNCS.EXCH.64 URZ, [UR8+0x8], UR4 ;  /* 0x00000804083f75b2 */ /* 0x0000e20008000100 */
[----:B------:R0:W4:Y:S01]  /*0280*/  SYNCS.EXCH.64 URZ, [UR8+0xd0], UR6 ;  /* 0x0000d006083f75b2 */ /* 0x0001220008000100 */
[----:B------:R0:W0:Y:S01]  /*0290*/  SYNCS.EXCH.64 URZ, [UR8+0x10], UR4 ;  /* 0x00001004083f75b2 */ /* 0x0000220008000100 */
        /* <DEDUP_REMOVED lines=45> */
[----:B-1234-:R-:W-:Y:S01]  /*0570*/  NOP ;  /* 0x0000000000007918 */ /* 0x01efe20000000000 */
.L_x_3:
[----:B0-----:R-:W-:Y:S05]  /*0580*/  BSYNC B0 ;  /* 0x0000000000007941 */ /* 0x001fea0003800000 */
.L_x_2:
[----:B------:R-:W0:Y:S01]  /*0590*/  SHFL.IDX PT, R0, R0, RZ, 0x1f ;  /* 0x00001fff00007589 */ /* 0x000e2200000e0000 */
[----:B------:R-:W-:Y:S01]  /*05a0*/  ELECT P0, URZ, PT ;  /* 0x00000000003f782f */ /* 0x000fe20003800000 */
[----:B------:R-:W1:Y:S01]  /*05b0*/  LDC R2, c[0x0][0x65c] ;  /* 0x00019700ff027b82 */ /* 0x000e620000000800 */
[----:B------:R-:W-:Y:S01]  /*05c0*/  SHF.R.S32.HI R6, RZ, 0x1f, R5 ;  /* 0x0000001fff067819 */ /* 0x000fe20000011405 */
[----:B------:R-:W2:Y:S01]  /*05d0*/  S2R R3, SR_CTAID.Y ;  /* 0x0000000000037919 */ /* 0x000ea20000002600 */
[----:B------:R-:W-:Y:S01]  /*05e0*/  UMOV UR4, 0x20 ;  /* 0x0000002000047882 */ /* 0x000fe20000000000 */
[----:B------:R-:W-:Y:S01]  /*05f0*/  ISETP.NE.AND P2, PT, R8, RZ, PT ;  /* 0x000000ff0800720c */ /* 0x000fe20003f45270 */
[----:B------:R-:W-:Y:S01]  /*0600*/  NOP ;  /* 0x0000000000007918 */ /* 0x000fe20000000000 */
[----:B------:R-:W3:Y:S01]  /*0610*/  S2R R4, SR_CTAID.X ;  /* 0x0000000000047919 */ /* 0x000ee20000002500 */
[----:B------:R-:W-:Y:S01]  /*0620*/  LEA.HI R6, R6, R5, RZ, 0x2 ;  /* 0x0000000506067211 */ /* 0x000fe200078f10ff */
[----:B------:R-:W-:Y:S01]  /*0630*/  NOP ;  /* 0x0000000000007918 */ /* 0x000fe20000000000 */
[----:B0-----:R-:W-:-:S02]  /*0640*/  ISETP.NE.OR P0, PT, R0, RZ, !P0 ;  /* 0x000000ff0000720c */ /* 0x001fc40004705670 */
[----:B-1----:R-:W-:-:S04]  /*0650*/  ISETP.NE.AND P3, PT, R2, 0x1, PT ;  /* 0x000000010200780c */ /* 0x002fc80003f65270 */
[----:B------:R-:W-:Y:S02]  /*0660*/  P2R R0, PR, RZ, 0x8 ;  /* 0x00000008ff007803 */ /* 0x000fe40000000000 */
[----:B------:R-:W-:-:S05]  /*0670*/  LOP3.LUT R0, R6, 0xfffffffc, RZ, 0xc0, !PT ;  /* 0xfffffffc06007812 */ /* 0x000fca00078ec0ff */
[----:B------:R-:W-:Y:S01]  /*0680*/  VOTEU.ALL UP0, P0 ;  /* 0x00000000003f7886 */ /* 0x000fe20000000000 */
[----:B------:R-:W-:Y:S01]  /*0690*/  IMAD.IADD R0, R5, 0x1, -R0 ;  /* 0x0000000105007824 */ /* 0x000fe200078e0a00 */
[----:B------:R-:W3:Y:S01]  /*06a0*/  @P3 LDC R17, c[0x0][0x10] ;  /* 0x00000400ff113b82 */ /* 0x000ee20000000800 */
[----:B------:R-:W-:Y:S01]  /*06b0*/  VOTEU.ALL UP1, P0 ;  /* 0x00000000003f7886 */ /* 0x000fe20000020000 */
[----:B--2---:R-:W-:Y:S01]  /*06c0*/  @P3 IMAD.MOV.U32 R6, RZ, RZ, R3 ;  /* 0x000000ffff063224 */ /* 0x004fe200078e0003 */
[----:B------:R-:W-:Y:S01]  /*06d0*/  @!UP0 UMOV UR6, 0x400 ;  /* 0x0000040000068882 */ /* 0x000fe20000000000 */
[----:B------:R-:W-:-:S04]  /*06e0*/  @!UP0 UIADD3 UR4, -UR4, 0x100000, URZ ;  /* 0x0010000004048890 */ /* 0x000fc8000fffe13f */
[----:B------:R-:W-:Y:S02]  /*06f0*/  @!UP0 USHF.L.U32 UR5, UR4, 0xb, URZ ;  /* 0x0000000b04058899 */ /* 0x000fe4000800063f */
[----:B------:R-:W-:Y:S01]  /*0700*/  @!UP0 USHF.L.U32 UR4, UR4, 0x1, URZ ;  /* 0x0000000104048899 */ /* 0x000fe2000800063f */
[----:B------:R-:W-:Y:S02]  /*0710*/  @P3 IMAD.MOV.U32 R7, RZ, RZ, RZ ;  /* 0x000000ffff073224 */ /* 0x000fe400078e00ff */
[----:B------:R-:W-:Y:S01]  /*0720*/  IMAD.MOV.U32 R5, RZ, RZ, RZ ;  /* 0x000000ffff057224 */ /* 0x000fe200078e00ff */
[----:B------:R-:W0:Y:S01]  /*0730*/  @!UP0 S2UR UR7, SR_CgaCtaId ;  /* 0x00000000000789c3 */ /* 0x000e220000008800 */
[----:B------:R-:W-:-:S07]  /*0740*/  @P3 IMAD.MOV.U32 R11, RZ, RZ, RZ ;  /* 0x000000ffff0b3224 */ /* 0x000fce00078e00ff */
[----:B------:R-:W1:Y:S01]  /*0750*/  @!P3 LDC R9, c[0x0][0xc] ;  /* 0x00000300ff09bb82 */ /* 0x000e620000000800 */
[----:B---3--:R-:W-:-:S04]  /*0760*/  @P3 IMAD.WIDE.U32 R16, R4, R17, R6 ;  /* 0x0000001104103225 */ /* 0x008fc800078e0006 */
[----:B------:R-:W-:Y:S01]  /*0770*/  @P3 IMAD.IADD R17, R17, 0x1, R11 ;  /* 0x0000000111113824 */ /* 0x000fe200078e020b */
[----:B0-----:R-:W-:Y:S01]  /*0780*/  @!UP0 ULEA UR6, UR7, UR6, 0x18 ;  /* 0x0000000607068291 */ /* 0x001fe2000f8ec03f */
[----:B------:R-:W-:Y:S01]  /*0790*/  VOTEU.ALL UP0, P0 ;  /* 0x00000000003f7886 */ /* 0x000fe20000000000 */
[----:B------:R-:W-:-:S04]  /*07a0*/  ISETP.NE.AND P0, PT, R0, 0x3, PT ;  /* 0x000000030000780c */ /* 0x000fc80003f05270 */
[----:B------:R-:W-:Y:S01]  /*07b0*/  ISETP.EQ.OR P0, PT, R0, RZ, !P0 ;  /* 0x000000ff0000720c */ /* 0x000fe20004702670 */
[----:B-1----:R-:W-:-:S03]  /*07c0*/  @!P3 IMAD.WIDE.U32 R6, R9, R3, R4 ;  /* 0x000000030906b225 */ /* 0x002fc600078e0004 */
[C---:B------:R-:W-:Y:S01]  /*07d0*/  ISETP.EQ.AND P0, PT, R8.reuse, RZ, P0 ;  /* 0x000000ff0800720c */ /* 0x040fe20000702270 */
[----:B------:R-:W-:Y:S01]  /*07e0*/  VIADD R8, R8, 0xffffffff ;  /* 0xffffffff08087836 */ /* 0x000fe20000000000 */
[----:B------:R-:W0:Y:S02]  /*07f0*/  FENCE.VIEW.ASYNC.S ;  /* 0x00000000000073c6 */ /* 0x000e240000000000 */
[----:B0-----:R0:W1:Y:S01]  /*0800*/  @!UP0 SYNCS.EXCH.64 URZ, [UR6+0x1a0], UR4 ;  /* 0x0001a004063f85b2 */ /* 0x0010620008000100 */
[----:B------:R-:W-:Y:S01]  /*0810*/  @!P3 IMAD.MOV.U32 R16, RZ, RZ, R6 ;  /* 0x000000ffff10b224 */ /* 0x000fe200078e0006 */
[----:B------:R-:W-:Y:S01]  /*0820*/  SEL R19, RZ, 0x1, !P0 ;  /* 0x00000001ff137807 */ /* 0x000fe20004000000 */
[----:B------:R-:W-:Y:S01]  /*0830*/  @!P3 IMAD.MOV.U32 R17, RZ, RZ, R7 ;  /* 0x000000ffff11b224 */ /* 0x000fe200078e0007 */
[----:B------:R-:W-:-:S04]  /*0840*/  ISETP.GE.U32.AND P1, PT, R8, 0x2, PT ;  /* 0x000000020800780c */ /* 0x000fc80003f26070 */
[----:B------:R-:W-:Y:S01]  /*0850*/  SEL R19, R19, 0x2, P1 ;  /* 0x0000000213137807 */ /* 0x000fe20000800000 */
[----:B------:R0:W1:Y:S01]  /*0860*/  @!UP1 SYNCS.EXCH.64 URZ, [UR6+0x1a8], UR4 ;  /* 0x0001a804063f95b2 */ /* 0x0000620008000100 */
[----:B------:R-:W-:Y:S01]  /*0870*/  NOP ;  /* 0x0000000000007918 */ /* 0x000fe20000000000 */
[----:B-1----:R-:W-:Y:S06]  /*0880*/  BAR.SYNC.DEFER_BLOCKING 0x0 ;  /* 0x0000000000007b1d */ /* 0x002fec0000010000 */
[----:B------:R-:W-:Y:S05]  /*0890*/  @!P2 BRA `(.L_x_4) ;  /* 0x0000006c0008a947 */ /* 0x000fea0003800000 */
[----:B------:R-:W-:-:S13]  /*08a0*/  ISETP.GT.U32.AND P0, PT, R8, 0x1, PT ;  /* 0x000000010800780c */ /* 0x000fda0003f04070 */
[----:B0-----:R-:W-:Y:S05]  /*08b0*/  @P0 EXIT ;  /* 0x000000000000094d */ /* 0x001fea0003800000 */
[----:B------:R-:W-:Y:S01]  /*08c0*/  ULDC.64 UR4, c[0x0][0x650] ;  /* 0x0001940000047ab9 */ /* 0x000fe20000000a00 */
[----:B------:R-:W-:Y:S01]  /*08d0*/  PRMT R0, RZ, 0x7610, R0 ;  /* 0x00007610ff007816 */ /* 0x000fe20000000000 */
[----:B------:R-:W-:Y:S01]  /*08e0*/  IMAD.MOV.U32 R106, RZ, RZ, -0x1 ;  /* 0xffffffffff6a7424 */ /* 0x000fe200078e00ff */
[----:B------:R-:W-:Y:S01]  /*08f0*/  ISETP.GE.U32.AND P0, PT, R16, UR4, PT ;  /* 0x0000000410007c0c */ /* 0x000fe2000bf06070 */
[----:B------:R-:W-:Y:S02]  /*0900*/  IMAD.MOV.U32 R107, RZ, RZ, -0x1 ;  /* 0xffffffffff6b7424 */ /* 0x000fe400078e00ff */
[----:B------:R-:W-:Y:S01]  /*0910*/  IMAD.MOV.U32 R105, RZ, RZ, -0x1 ;  /* 0xffffffffff697424 */ /* 0x000fe200078e00ff */
[----:B------:R-:W-:-:S13]  /*0920*/  ISETP.GE.U32.AND.EX P0, PT, R17, UR5, PT, P0 ;  /* 0x0000000511007c0c */ /* 0x000fda000bf06100 */
[----:B------:R-:W-:Y:S05]  /*0930*/  @P0 BRA `(.L_x_5) ;  /* 0x0000000400540947 */ /* 0x000fea0003800000 */
[----:B------:R-:W0:Y:S01]  /*0940*/  LDC.64 R14, c[0x0][0x628] ;  /* 0x00018a00ff0e7b82 */ /* 0x000e220000000a00 */
[----:B------:R-:W-:Y:S02]  /*0950*/  IMAD.MOV.U32 R6, RZ, RZ, R16 ;  /* 0x000000ffff067224 */ /* 0x000fe400078e0010 */
[----:B------:R-:W-:-:S05]  /*0960*/  IMAD.MOV.U32 R7, RZ, RZ, R17 ;  /* 0x000000ffff077224 */ /* 0x000fca00078e0011 */
[----:B------:R-:W1:Y:S08]  /*0970*/  LDC R0, c[0x0][0x630] ;  /* 0x00018c00ff007b82 */ /* 0x000e700000000800 */
[----:B------:R-:W2:Y:S01]  /*0980*/  LDC.64 R20, c[0x0][0x620] ;  /* 0x00018800ff147b82 */ /* 0x000ea20000000a00 */
[----:B0-----:R-:W-:-:S04]  /*0990*/  ISETP.NE.U32.AND P0, PT, R14, RZ, PT ;  /* 0x000000ff0e00720c */ /* 0x001fc80003f05070 */
[----:B------:R-:W-:-:S13]  /*09a0*/  ISETP.NE.AND.EX P0, PT, R15, RZ, PT, P0 ;  /* 0x000000ff0f00720c */ /* 0x000fda0003f05300 */
[----:B-12---:R-:W-:Y:S05]  /*09b0*/  @!P0 BRA `(.L_x_6) ;  /* 0x0000000000288947 */ /* 0x006fea0003800000 */
[----:B------:R-:W0:Y:S02]  /*09c0*/  LDC R11, c[0x0][0x634] ;  /* 0x00018d00ff0b7b82 */ /* 0x000e240000000800 */
[----:B0-----:R-:W-:-:S05]  /*09d0*/  IADD3 R11, P0, R16, R11, RZ ;  /* 0x0000000b100b7210 */ /* 0x001fca0007f1e0ff */
[----:B------:R-:W-:-:S04]  /*09e0*/  IMAD.X R13, RZ, RZ, R17, P0 ;  /* 0x000000ffff0d7224 */ /* 0x000fc800000e0611 */
[----:B------:R-:W-:-:S04]  /*09f0*/  IMAD.WIDE.U32 R6, R13, R14, RZ ;  /* 0x0000000e0d067225 */ /* 0x000fc800078e00ff */
[----:B------:R-:W-:-:S04]  /*0a00*/  IMAD.WIDE.U32 R8, P0, R11, R15, R6 ;  /* 0x0000000f0b087225 */ /* 0x000fc80007800006 */
[----:B------:R-:W-:-:S04]  /*0a10*/  IMAD.WIDE.U32 R6, R11, R14, RZ ;  /* 0x0000000e0b067225 */ /* 0x000fc800078e00ff */
[----:B------:R-:W-:Y:S01]  /*0a20*/  IMAD.X R11, RZ, RZ, RZ, P0 ;  /* 0x000000ffff0b7224 */ /* 0x000fe200000e06ff */
[----:B------:R-:W-:Y:S01]  /*0a30*/  IADD3 RZ, P0, R7, R8, RZ ;  /* 0x0000000807ff7210 */ /* 0x000fe20007f1e0ff */
[----:B------:R-:W-:-:S04]  /*0a40*/  IMAD.MOV.U32 R10, RZ, RZ, R9 ;  /* 0x000000ffff0a7224 */ /* 0x000fc800078e0009 */
[----:B------:R-:W-:-:S08]  /*0a50*/  IMAD.WIDE.U32.X R6, R13, R15, R10, P0 ;  /* 0x0000000f0d067225 */ /* 0x000fd000000e040a */
.L_x_6:
[-CC-:B------:R-:W-:Y:S01]  /*0a60*/  SHF.R.U64 R105, R6, R0.reuse, R7.reuse ;  /* 0x0000000006697219 */ /* 0x180fe20000001207 */
[----:B------:R-:W0:Y:S01]  /*0a70*/  LDC R10, c[0x0][0x618] ;  /* 0x00018600ff0a7b82 */ /* 0x000e220000000800 */
[----:B------:R-:W-:Y:S01]  /*0a80*/  SHF.R.U32.HI R5, RZ, R0, R7 ;  /* 0x00000000ff057219 */ /* 0x000fe20000011607 */
[----:B------:R-:W-:Y:S01]  /*0a90*/  ULDC UR4, c[0x0][0x150] ;  /* 0x0000540000047ab9 */ /* 0x000fe20000000800 */
[----:B------:R-:W-:Y:S02]  /*0aa0*/  IADD3 R9, P0, RZ, -R105, RZ ;  /* 0x80000069ff097210 */ /* 0x000fe40007f1e0ff */
[----:B------:R-:W-:-:S03]  /*0ab0*/  I2FP.F32.U32 R0, R4 ;  /* 0x0000000400007245 */ /* 0x000fc60000201000 */
[----:B------:R-:W1:Y:S01]  /*0ac0*/  LDC.64 R28, c[0x0][0x640] ;  /* 0x00019000ff1c7b82 */ /* 0x000e620000000a00 */
[----:B------:R-:W-:Y:S02]  /*0ad0*/  IMAD.X R11, RZ, RZ, ~R5, P0 ;  /* 0x000000ffff0b7224 */ /* 0x000fe400000e0e05 */
[----:B------:R-:W-:Y:S01]  /*0ae0*/  FMUL R0, R0, UR4 ;  /* 0x0000000400007c20 */ /* 0x000fe20008400000 */
[----:B------:R-:W-:Y:S01]  /*0af0*/  IMAD.WIDE.U32 R6, R9, R20, R16 ;  /* 0x0000001409067225 */ /* 0x000fe200078e0010 */
[----:B------:R-:W-:-:S03]  /*0b00*/  ULDC UR4, c[0x0][0x154] ;  /* 0x0000550000047ab9 */ /* 0x000fc60000000800 */
[----:B------:R-:W-:Y:S01]  /*0b10*/  IMAD R8, R11, R20, RZ ;  /* 0x000000140b087224 */ /* 0x000fe200078e02ff */
[----:B------:R-:W2:Y:S01]  /*0b20*/  LDC R5, c[0x0][0x144] ;  /* 0x00005100ff057b82 */ /* 0x000ea20000000800 */
[----:B------:R-:W3:Y:S02]  /*0b30*/  F2I.U32.TRUNC.NTZ R0, R0 ;  /* 0x0000000000007305 */ /* 0x000ee4000020f000 */
[----:B------:R-:W-:-:S04]  /*0b40*/  IMAD R9, R9, R21, R8 ;  /* 0x0000001509097224 */ /* 0x000fc800078e0208 */
[----:B------:R-:W-:Y:S01]  /*0b50*/  IMAD.IADD R7, R7, 0x1, R9 ;  /* 0x0000000107077824 */ /* 0x000fe200078e0209 */
[----:B------:R-:W4:Y:S01]  /*0b60*/  LDC R12, c[0x0][0x608] ;  /* 0x00018200ff0c7b82 */ /* 0x000f220000000800 */
[----:B------:R-:W-:-:S03]  /*0b70*/  IMAD.MOV.U32 R9, RZ, RZ, -0x1 ;  /* 0xffffffffff097424 */ /* 0x000fc600078e00ff */
[-CC-:B0-----:R-:W-:Y:S02]  /*0b80*/  SHF.R.U64 R20, R6, R10.reuse, R7.reuse ;  /* 0x0000000a06147219 */ /* 0x181fe40000001207 */
[----:B------:R-:W-:Y:S02]  /*0b90*/  I2FP.F32.U32 R6, R3 ;  /* 0x0000000300067245 */ /* 0x000fe40000201000 */
[----:B------:R-:W0:Y:S01]  /*0ba0*/  LDC R26, c[0x0][0x658] ;  /* 0x00019600ff1a7b82 */ /* 0x000e220000000800 */
[----:B-1----:R-:W-:Y:S01]  /*0bb0*/  ISETP.NE.U32.AND P0, PT, R28, RZ, PT ;  /* 0x000000ff1c00720c */ /* 0x002fe20003f05070 */
[----:B---3--:R-:W-:Y:S01]  /*0bc0*/  IMAD.MOV R8, RZ, RZ, -R0 ;  /* 0x000000ffff087224 */ /* 0x008fe200078e0a00 */
[----:B------:R-:W-:Y:S01]  /*0bd0*/  SHF.R.U32.HI R7, RZ, R10, R7 ;  /* 0x0000000aff077219 */ /* 0x000fe20000011607 */
[----:B------:R-:W-:Y:S01]  /*0be0*/  FMUL R6, R6, UR4 ;  /* 0x0000000406067c20 */ /* 0x000fe20008400000 */
[----:B------:R-:W-:-:S03]  /*0bf0*/  ISETP.NE.AND.EX P0, PT, R29, RZ, PT, P0 ;  /* 0x000000ff1d00720c */ /* 0x000fc60003f05300 */
[----:B------:R-:W1:Y:S01]  /*0c00*/  LDC R14, c[0x0][0x148] ;  /* 0x00005200ff0e7b82 */ /* 0x000e620000000800 */
[----:B--2---:R-:W-:-:S07]  /*0c10*/  IMAD R0, R5, R8, R4 ;  /* 0x0000000805007224 */ /* 0x004fce00078e0204 */
[----:B------:R-:W2:Y:S01]  /*0c20*/  LDC R24, c[0x0][0x600] ;  /* 0x00018000ff187b82 */ /* 0x000ea20000000800 */
[-CC-:B----4-:R-:W-:Y:S02]  /*0c30*/  SHF.R.U64 R30, R20, R12.reuse, R7.reuse ;  /* 0x0000000c141e7219 */ /* 0x190fe40000001207 */
[----:B------:R-:W-:Y:S01]  /*0c40*/  SHF.R.U32.HI R5, RZ, R12, R7 ;  /* 0x0000000cff057219 */ /* 0x000fe20000011607 */
[----:B------:R-:W-:Y:S01]  /*0c50*/  IMAD.MOV.U32 R7, RZ, RZ, 0x1 ;  /* 0x00000001ff077424 */ /* 0x000fe200078e00ff */
[----:B------:R3:W4:Y:S03]  /*0c60*/  F2I.U32.TRUNC.NTZ R12, R6 ;  /* 0x00000006000c7305 */ /* 0x000726000020f000 */
[----:B------:R-:W1:Y:S01]  /*0c70*/  LDC R15, c[0x0][0x648] ;  /* 0x00019200ff0f7b82 */ /* 0x000e620000000800 */
[-C--:B0-----:R-:W-:Y:S02]  /*0c80*/  SHF.L.U32 R4, R9, R26.reuse, RZ ;  /* 0x0000001a09047219 */ /* 0x081fe400000006ff */
[----:B------:R-:W-:-:S02]  /*0c90*/  SHF.R.U64 R32, R30, R26, R5 ;  /* 0x0000001a1e207219 */ /* 0x000fc40000001205 */
[----:B------:R-:W-:Y:S02]  /*0ca0*/  LOP3.LUT R11, RZ, R4, RZ, 0x33, !PT ;  /* 0x00000004ff0b7212 */ /* 0x000fe400078e33ff */
[-C--:B------:R-:W-:Y:S01]  /*0cb0*/  SHF.R.U32.HI R5, RZ, R26.reuse, R5 ;  /* 0x0000001aff057219 */ /* 0x080fe20000011605 */
[----:B------:R-:W0:Y:S01]  /*0cc0*/  LDC R21, c[0x0][0x638] ;  /* 0x00018e00ff157b82 */ /* 0x000e220000000800 */
[----:B------:R-:W-:Y:S01]  /*0cd0*/  SHF.L.U32 R10, R7, R26, RZ ;  /* 0x0000001a070a7219 */ /* 0x000fe200000006ff */
[----:B------:R-:W-:-:S06]  /*0ce0*/  IMAD.MOV.U32 R4, RZ, RZ, R32 ;  /* 0x000000ffff047224 */ /* 0x000fcc00078e0020 */
[----:B------:R-:W0:Y:S01]  /*0cf0*/  LDC R106, c[0x0][0x610] ;  /* 0x00018400ff6a7b82 */ /* 0x000e220000000800 */
[----:B---34-:R-:W-:Y:S05]  /*0d00*/  @!P0 BRA `(.L_x_7) ;  /* 0x0000000000288947 */ /* 0x018fea0003800000 */
[----:B------:R-:W3:Y:S02]  /*0d10*/  LDC R9, c[0x0][0x64c] ;  /* 0x00019300ff097b82 */ /* 0x000ee40000000800 */
[----:B---3--:R-:W-:-:S05]  /*0d20*/  IADD3 R9, P0, R32, R9, RZ ;  /* 0x0000000920097210 */ /* 0x008fca0007f1e0ff */
        /* <DEDUP_REMOVED lines=8> */
.L_x_7:
[----:B-1----:R-:W-:Y:S01]  /*0db0*/  SHF.R.U64 R4, R4, R15, R5 ;  /* 0x0000000f04047219 */ /* 0x002fe20000001205 */
[----:B--2---:R-:W-:Y:S01]  /*0dc0*/  VIADD R5, R24, 0xffffffff ;  /* 0xffffffff18057836 */ /* 0x004fe20000000000 */
[----:B------:R-:W-:Y:S01]  /*0dd0*/  LOP3.LUT R11, R30, R11, RZ, 0xc0, !PT ;  /* 0x0000000b1e0b7212 */ /* 0x000fe200078ec0ff */
[----:B------:R-:W-:Y:S02]  /*0de0*/  IMAD.MOV R12, RZ, RZ, -R12 ;  /* 0x000000ffff0c7224 */ /* 0x000fe400078e0a0c */
[----:B------:R-:W-:Y:S01]  /*0df0*/  IMAD.MOV R6, RZ, RZ, -R4 ;  /* 0x000000ffff067224 */ /* 0x000fe200078e0a04 */
[----:B------:R-:W-:Y:S01]  /*0e00*/  LOP3.LUT R5, R20, R5, RZ, 0xc0, !PT ;  /* 0x0000000514057212 */ /* 0x000fe200078ec0ff */
[----:B------:R-:W-:Y:S02]  /*0e10*/  @P3 IMAD R0, R14, R12, R3 ;  /* 0x0000000c0e003224 */ /* 0x000fe400078e0203 */
[----:B------:R-:W-:Y:S02]  /*0e20*/  IMAD R11, R10, R4, R11 ;  /* 0x000000040a0b7224 */ /* 0x000fe400078e020b */
[----:B0-----:R-:W-:-:S02]  /*0e30*/  IMAD R3, R6, R21, R32 ;  /* 0x0000001506037224 */ /* 0x001fc400078e0220 */
[----:B------:R-:W-:Y:S02]  /*0e40*/  IMAD R106, R11, R106, R0 ;  /* 0x0000006a0b6a7224 */ /* 0x000fe400078e0200 */
[----:B------:R-:W-:Y:S02]  /*0e50*/  IMAD R3, R3, R24, R5 ;  /* 0x0000001803037224 */ /* 0x000fe400078e0205 */
[----:B------:R-:W-:-:S03]  /*0e60*/  IMAD.MOV.U32 R0, RZ, RZ, 0x1 ;  /* 0x00000001ff007424 */ /* 0x000fc600078e00ff */
[----:B------:R-:W-:Y:S02]  /*0e70*/  SEL R107, R3, R106, !P3 ;  /* 0x0000006a036b7207 */ /* 0x000fe40005800000 */
[----:B------:R-:W-:-:S07]  /*0e80*/  SEL R106, R106, R3, !P3 ;  /* 0x000000036a6a7207 */ /* 0x000fce0005800000 */
.L_x_5:
[----:B------:R-:W-:-:S08]  /*0e90*/  NOP ;  /* 0x0000000000007918 */ /* 0x000fd00000000000 */
[----:B------:R-:W0:Y:S02]  /*0ea0*/  USETMAXREG.TRY_ALLOC.CTAPOOL UP0, 0xe8 ;  /* 0x000000e8000079c8 */ /* 0x000e240008000600 */
[----:B0-----:R-:W-:-:S13]  /*0eb0*/  PLOP3.LUT P0, PT, PT, PT, UP0, 0x80, 0x0 ;  /* 0x000000000000781c */ /* 0x001fda0003f0f008 */
[----:B------:R-:W-:Y:S05]  /*0ec0*/  @!P0 BRA `(.L_x_5) ;  /* 0xfffffffc00f08947 */ /* 0x000fea000383ffff */
[----:B------:R-:W-:Y:S01]  /*0ed0*/  ULDC.64 UR4, c[0x0][0x598] ;  /* 0x0001660000047ab9 */ /* 0x000fe20000000a00 */
[----:B------:R-:W-:Y:S01]  /*0ee0*/  ULDC.64 UR36, c[0x0][0x208] ;  /* 0x0000820000247ab9 */ /* 0x000fe20000000a00 */
[----:B------:R-:W-:-:S04]  /*0ef0*/  ISETP.NE.U32.AND P0, PT, RZ, UR4, PT ;  /* 0x00000004ff007c0c */ /* 0x000fc8000bf05070 */
[----:B------:R-:W-:-:S13]  /*0f00*/  ISETP.NE.AND.EX P0, PT, RZ, UR5, PT, P0 ;  /* 0x00000005ff007c0c */ /* 0x000fda000bf05300 */
[----:B------:R-:W-:Y:S05]  /*0f10*/  @!P0 BRA `(.L_x_8) ;  /* 0x00000000001c8947 */ /* 0x000fea0003800000 */
[----:B------:R-:W0:Y:S02]  /*0f20*/  LDC.64 R4, c[0x0][0x598] ;  /* 0x00016600ff047b82 */ /* 0x000e240000000a00 */
[----:B0-----:R-:W2:Y:S02]  /*0f30*/  LDG.E.64 R4, desc[UR36][R4.64] ;  /* 0x0000002404047981 */ /* 0x001ea4000c1e1b00 */
[----:B--2---:R-:W-:-:S04]  /*0f40*/  ISETP.NE.U32.AND P0, PT, R4, RZ, PT ;  /* 0x000000ff0400720c */ /* 0x004fc80003f05070 */
[----:B------:R-:W-:-:S13]  /*0f50*/  ISETP.NE.AND.EX P0, PT, R5, RZ, PT, P0 ;  /* 0x000000ff0500720c */ /* 0x000fda0003f05300 */
[----:B------:R-:W-:Y:S05]  /*0f60*/  @!P0 BRA `(.L_x_8) ;  /* 0x0000000000088947 */ /* 0x000fea0003800000 */
[----:B------:R0:W5:Y:S01]  /*0f70*/  LD.E R23, desc[UR36][R4.64] ;  /* 0x0000002404177980 */ /* 0x000162000c101900 */
[----:B------:R-:W-:Y:S05]  /*0f80*/  BRA `(.L_x_9) ;  /* 0x0000000000247947 */ /* 0x000fea0003800000 */
.L_x_8:
[----:B------:R-:W-:Y:S02]  /*0f90*/  ULDC.64 UR4, c[0x0][0x588] ;  /* 0x0001620000047ab9 */ /* 0x000fe40000000a00 */
[----:B------:R-:W-:-:S04]  /*0fa0*/  ISETP.NE.U32.AND P0, PT, RZ, UR4, PT ;  /* 0x00000004ff007c0c */ /* 0x000fc8000bf05070 */
[----:B------:R-:W-:-:S13]  /*0fb0*/  ISETP.NE.AND.EX P0, PT, RZ, UR5, PT, P0 ;  /* 0x00000005ff007c0c */ /* 0x000fda000bf05300 */
[----:B------:R-:W-:Y:S05]  /*0fc0*/  @!P0 BRA `(.L_x_10) ;  /* 0x00000000000c8947 */ /* 0x000fea0003800000 */
[----:B------:R-:W0:Y:S02]  /*0fd0*/  LDC.64 R4, c[0x0][0x588] ;  /* 0x00016200ff047b82 */ /* 0x000e240000000a00 */
[----:B0-----:R1:W5:Y:S01]  /*0fe0*/  LDG.E R23, desc[UR36][R4.64] ;  /* 0x0000002404177981 */ /* 0x001362000c1e1900 */
[----:B------:R-:W-:Y:S05]  /*0ff0*/  BRA `(.L_x_9) ;  /* 0x0000000000087947 */ /* 0x000fea0003800000 */
.L_x_10:
[----:B------:R-:W-:Y:S02]  /*1000*/  ULDC UR4, c[0x0][0x580] ;  /* 0x0001600000047ab9 */ /* 0x000fe40000000800 */
[----:B------:R-:W-:-:S07]  /*1010*/  IMAD.U32 R23, RZ, RZ, UR4 ;  /* 0x00000004ff177e24 */ /* 0x000fce000f8e00ff */
.L_x_9:
[----:B------:R-:W-:Y:S02]  /*1020*/  ULDC.64 UR4, c[0x0][0x5a0] ;  /* 0x0001680000047ab9 */ /* 0x000fe40000000a00 */
[----:B------:R-:W-:-:S04]  /*1030*/  ISETP.NE.U32.AND P0, PT, RZ, UR4, PT ;  /* 0x00000004ff007c0c */ /* 0x000fc8000bf05070 */
[----:B------:R-:W-:-:S13]  /*1040*/  ISETP.NE.AND.EX P0, PT, RZ, UR5, PT, P0 ;  /* 0x00000005ff007c0c */ /* 0x000fda000bf05300 */
[----:B------:R-:W-:Y:S05]  /*1050*/  @!P0 BRA `(.L_x_11) ;  /* 0x00000000001c8947 */ /* 0x000fea0003800000 */
[----:B01----:R-:W0:Y:S02]  /*1060*/  LDC.64 R4, c[0x0][0x5a0] ;  /* 0x00016800ff047b82 */ /* 0x003e240000000a00 */
[----:B0-----:R-:W2:Y:S02]  /*1070*/  LDG.E.64 R4, desc[UR36][R4.64] ;  /* 0x0000002404047981 */ /* 0x001ea4000c1e1b00 */
[----:B--2---:R-:W-:-:S04]  /*1080*/  ISETP.NE.U32.AND P0, PT, R4, RZ, PT ;  /* 0x000000ff0400720c */ /* 0x004fc80003f05070 */
[----:B------:R-:W-:-:S13]  /*1090*/  ISETP.NE.AND.EX P0, PT, R5, RZ, PT, P0 ;  /* 0x000000ff0500720c */ /* 0x000fda0003f05300 */
[----:B------:R-:W-:Y:S05]  /*10a0*/  @!P0 BRA `(.L_x_11) ;  /* 0x0000000000088947 */ /* 0x000fea0003800000 */
[----:B------:R0:W5:Y:S01]  /*10b0*/  LD.E R104, desc[UR36][R4.64] ;  /* 0x0000002404687980 */ /* 0x000162000c101900 */
[----:B------:R-:W-:Y:S05]  /*10c0*/  BRA `(.L_x_12) ;  /* 0x0000000000247947 */ /* 0x000fea0003800000 */
.L_x_11:
[----:B------:R-:W-:Y:S02]  /*10d0*/  ULDC.64 UR4, c[0x0][0x590] ;  /* 0x0001640000047ab9 */ /* 0x000fe40000000a00 */
[----:B------:R-:W-:-:S04]  /*10e0*/  ISETP.NE.U32.AND P0, PT, RZ, UR4, PT ;  /* 0x00000004ff007c0c */ /* 0x000fc8000bf05070 */
[----:B------:R-:W-:-:S13]  /*10f0*/  ISETP.NE.AND.EX P0, PT, RZ, UR5, PT, P0 ;  /* 0x00000005ff007c0c */ /* 0x000fda000bf05300 */
[----:B------:R-:W-:Y:S05]  /*1100*/  @!P0 BRA `(.L_x_13) ;  /* 0x00000000000c8947 */ /* 0x000fea0003800000 */
[----:B01----:R-:W0:Y:S02]  /*1110*/  LDC.64 R4, c[0x0][0x590] ;  /* 0x00016400ff047b82 */ /* 0x003e240000000a00 */
[----:B0-----:R1:W5:Y:S01]  /*1120*/  LDG.E R104, desc[UR36][R4.64] ;  /* 0x0000002404687981 */ /* 0x001362000c1e1900 */
[----:B------:R-:W-:Y:S05]  /*1130*/  BRA `(.L_x_12) ;  /* 0x0000000000087947 */ /* 0x000fea0003800000 */
.L_x_13:
[----:B------:R-:W-:Y:S02]  /*1140*/  ULDC UR4, c[0x0][0x584] ;  /* 0x0001610000047ab9 */ /* 0x000fe40000000800 */
[----:B------:R-:W-:-:S07]  /*1150*/  IMAD.U32 R104, RZ, RZ, UR4 ;  /* 0x00000004ff687e24 */ /* 0x000fce000f8e00ff */
.L_x_12:
[----:B------:R-:W-:-:S13]  /*1160*/  LOP3.LUT P0, RZ, R0, 0xff, RZ, 0xc0, !PT ;  /* 0x000000ff00ff7812 */ /* 0x000fda000780c0ff */
[----:B------:R-:W-:Y:S05]  /*1170*/  @!P0 EXIT ;  /* 0x000000000000894d */ /* 0x000fea0003800000 */
[----:B------:R-:W-:Y:S01]  /*1180*/  ULDC UR4, c[0x0][0x28c] ;  /* 0x0000a30000047ab9 */ /* 0x000fe20000000800 */
[----:B------:R-:W-:Y:S01]  /*1190*/  LOP3.LUT R110, R19, 0x1, RZ, 0xfc, !PT ;  /* 0x00000001136e7812 */ /* 0x000fe200078efcff */
[----:B------:R-:W-:Y:S01]  /*11a0*/  UIADD3 UR4, UR4, 0xf, URZ ;  /* 0x0000000f04047890 */ /* 0x000fe2000fffe03f */
[----:B------:R-:W-:Y:S01]  /*11b0*/  UMOV UR38, URZ ;  /* 0x0000003f00267c82 */ /* 0x000fe20008000000 */
[----:B------:R-:W-:Y:S02]  /*11c0*/  UMOV UR39, URZ ;  /* 0x0000003f00277c82 */ /* 0x000fe40008000000 */
[----:B------:R-:W-:-:S04]  /*11d0*/  USHF.R.S32.HI UR5, URZ, 0x1f, UR4 ;  /* 0x0000001f3f057899 */ /* 0x000fc80008011404 */
[----:B------:R-:W-:-:S04]  /*11e0*/  ULEA.HI UR5, UR5, UR4, URZ, 0x4 ;  /* 0x0000000405057291 */ /* 0x000fc8000f8f203f */
[----:B------:R-:W-:-:S12]  /*11f0*/  USHF.R.S32.HI UR40, URZ, 0x4, UR5 ;  /* 0x000000043f287899 */ /* 0x000fd80008011405 */
.L_x_191:
[----:B------:R-:W-:Y:S01]  /*1200*/  LOP3.LUT R0, R18, 0x80, RZ, 0xc0, !PT ;  /* 0x0000008012007812 */ /* 0x000fe200078ec0ff */
[----:B--2---:R-:W2:Y:S01]  /*1210*/  S2UR UR6, SR_CgaCtaId ;  /* 0x00000000000679c3 */ /* 0x004ea20000008800 */
[----:B------:R-:W-:Y:S02]  /*1220*/  UMOV UR41, 0x400 ;  /* 0x0000040000297882 */ /* 0x000fe40000000000 */
[----:B------:R-:W-:-:S06]  /*1230*/  SHF.R.U32.HI R0, RZ, 0x7, R0 ;  /* 0x00000007ff007819 */ /* 0x000fcc0000011600 */
[----:B---3--:R-:W3:Y:S01]  /*1240*/  SHFL.IDX PT, R0, R0, RZ, 0x1f ;  /* 0x00001fff00007589 */ /* 0x008ee200000e0000 */
[----:B--2---:R-:W-:Y:S01]  /*1250*/  ULEA UR41, UR6, UR41, 0x18 ;  /* 0x0000002906297291 */ /* 0x004fe2000f8ec03f */
[----:B---3--:R-:W-:-:S13]  /*1260*/  R2UR UR4, R0 ;  /* 0x00000000000472ca */ /* 0x008fda00000e0000 */
[----:B------:R-:W-:-:S04]  /*1270*/  ULEA.HI UR5, UR4, UR4, URZ, 0x1 ;  /* 0x0000000404057291 */ /* 0x000fc8000f8f083f */
[----:B------:R-:W-:-:S04]  /*1280*/  ULOP3.LUT UR5, UR5, 0x1ffffe, URZ, 0xc0, !UPT ;  /* 0x001ffffe05057892 */ /* 0x000fc8000f8ec03f */
[----:B------:R-:W-:-:S03]  /*1290*/  UIADD3 UR5, UR4, -UR5, URZ ;  /* 0x8000000504057290 */ /* 0x000fc6000fffe03f */
[----:B------:R-:W-:Y:S01]  /*12a0*/  ULDC UR4, c[0x0][0x28c] ;  /* 0x0000a30000047ab9 */ /* 0x000fe20000000800 */
[----:B------:R-:W-:Y:S01]  /*12b0*/  ULEA UR5, UR5, UR41, 0xb ;  /* 0x0000002905057291 */ /* 0x000fe2000f8e583f */
[----:B------:R-:W-:-:S03]  /*12c0*/  ISETP.LT.AND P0, PT, RZ, UR4, PT ;  /* 0x00000004ff007c0c */ /* 0x000fc6000bf01270 */
[----:B------:R-:W-:-:S04]  /*12d0*/  UIADD3 UR5, UR5, 0x280, URZ ;  /* 0x0000028005057890 */ /* 0x000fc8000fffe03f */
[----:B------:R-:W-:-:S04]  /*12e0*/  USHF.R.U32.HI UR5, URZ, 0x4, UR5 ;  /* 0x000000043f057899 */ /* 0x000fc80008011605 */
[----:B------:R-:W-:Y:S02]  /*12f0*/  ULOP3.LUT UR42, UR5, 0x3fff, URZ, 0xc0, !UPT ;  /* 0x00003fff052a7892 */ /* 0x000fe4000f8ec03f */
[----:B-1--45:R-:W-:Y:S10]  /*1300*/  @P0 BRA `(.L_x_14) ;  /* 0x0000000000400947 */ /* 0x032ff40003800000 */
[----:B------:R-:W-:Y:S01]  /*1310*/  MOV R0, 0x0 ;  /* 0x0000000000007802 */ /* 0x000fe20000000f00 */
[----:B------:R-:W-:Y:S01]  /*1320*/  ULDC.64 UR4, c[0x4][0x68] ;  /* 0x01001a0000047ab9 */ /* 0x000fe20000000a00 */
[----:B------:R-:W-:Y:S01]  /*1330*/  ULDC.64 UR6, c[0x4][0x8] ;  /* 0x0100020000067ab9 */ /* 0x000fe20000000a00 */
[----:B01----:R-:W-:Y:S01]  /*1340*/  IMAD.U32 R4, RZ, RZ, UR4 ;  /* 0x00000004ff047e24 */ /* 0x003fe2000f8e00ff */
[----:B------:R0:W1:Y:S01]  /*1350*/  LDC.64 R14, c[0x4][R0] ;  /* 0x01000000000e7b82 */ /* 0x0000620000000a00 */
[----:B------:R-:W-:Y:S01]  /*1360*/  IMAD.U32 R5, RZ, RZ, UR5 ;  /* 0x00000005ff057e24 */ /* 0x000fe2000f8e00ff */
[----:B------:R-:W-:Y:S01]  /*1370*/  ULDC.64 UR4, c[0x4][0x70] ;  /* 0x01001c0000047ab9 */ /* 0x000fe20000000a00 */
[----:B------:R-:W-:Y:S02]  /*1380*/  IMAD.U32 R10, RZ, RZ, UR6 ;  /* 0x00000006ff0a7e24 */ /* 0x000fe4000f8e00ff */
[----:B------:R-:W-:Y:S02]  /*1390*/  IMAD.U32 R6, RZ, RZ, UR4 ;  /* 0x00000004ff067e24 */ /* 0x000fe4000f8e00ff */
[----:B------:R-:W-:-:S02]  /*13a0*/  IMAD.U32 R7, RZ, RZ, UR5 ;  /* 0x00000005ff077e24 */ /* 0x000fc4000f8e00ff */
[----:B------:R-:W-:Y:S02]  /*13b0*/  IMAD.U32 R11, RZ, RZ, UR7 ;  /* 0x00000007ff0b7e24 */ /* 0x000fe4000f8e00ff */
[----:B------:R-:W-:Y:S02]  /*13c0*/  IMAD.MOV.U32 R8, RZ, RZ, 0x1e1 ;  /* 0x000001e1ff087424 */ /* 0x000fe400078e00ff */
[----:B------:R-:W-:Y:S02]  /*13d0*/  IMAD.MOV.U32 R12, RZ, RZ, 0x1 ;  /* 0x00000001ff0c7424 */ /* 0x000fe400078e00ff */
[----:B0-----:R-:W-:-:S07]  /*13e0*/  IMAD.MOV.U32 R13, RZ, RZ, RZ ;  /* 0x000000ffff0d7224 */ /* 0x001fce00078e00ff */
[----:B------:R-:W-:-:S07]  /*13f0*/  LEPC R20, `(.L_x_14) ;  /* 0x000000001014794e */ /* 0x000fce0000000000 */
[----:B-1---5:R-:W-:Y:S05]  /*1400*/  CALL.ABS.NOINC R14 ;  /* 0x000000000e007343 */ /* 0x022fea0003c00000 */
.L_x_14:
[----:B------:R-:W-:-:S13]  /*1410*/  ISETP.NE.AND P0, PT, R110, 0x3, PT ;  /* 0x000000036e00780c */ /* 0x000fda0003f05270 */
[----:B------:R-:W-:Y:S05]  /*1420*/  @!P0 BRA `(.L_x_15) ;  /* 0x0000000000048947 */ /* 0x000fea0003800000 */
[----:B------:R-:W-:Y:S01]  /*1430*/  BPT.TRAP 0x1 ;  /* 0x000000040000795c */ /* 0x000fe20000300000 */
.L_x_15:
[----:B------:R-:W-:Y:S02]  /*1440*/  IMAD.U32 R3, RZ, RZ, UR39 ;  /* 0x00000027ff037e24 */ /* 0x000fe4000f8e00ff */
[----:B------:R-:W-:-:S03]  /*1450*/  IMAD.U32 R0, RZ, RZ, UR38 ;  /* 0x00000026ff007e24 */ /* 0x000fc6000f8e00ff */
[----:B------:R-:W-:Y:S02]  /*1460*/  LEA R3, R3, UR41, 0x3 ;  /* 0x0000002903037c11 */ /* 0x000fe4000f8e18ff */
[----:B------:R-:W-:-:S04]  /*1470*/  SHF.L.U32 R0, R0, 0x1f, RZ ;  /* 0x0000001f00007819 */ /* 0x000fc800000006ff */
[----:B------:R2:W3:Y:S01]  /*1480*/  SYNCS.PHASECHK.TRANS64.TRYWAIT P1, [R3+URZ], R0 ;  /* 0x00000000030075a7 */ /* 0x0004e2000802017f */
[----:B------:R-:W-:Y:S05]  /*1490*/  @!P0 BRA `(.L_x_16) ;  /* 0x0000000000048947 */ /* 0x000fea0003800000 */
[----:B------:R-:W-:Y:S01]  /*14a0*/  BPT.TRAP 0x1 ;  /* 0x000000040000795c */ /* 0x000fe20000300000 */
.L_x_16:
[----:B---3--:R-:W-:Y:S05]  /*14b0*/  @P1 BRA `(.L_x_17) ;  /* 0x0000000000081947 */ /* 0x008fea0003800000 */
[----:B------:R-:W3:Y:S02]  /*14c0*/  SYNCS.PHASECHK.TRANS64.TRYWAIT P1, [R3+URZ], R0 ;  /* 0x00000000030075a7 */ /* 0x000ee4000802017f */
[----:B---3--:R-:W-:Y:S05]  /*14d0*/  @!P1 BRA `(.L_x_18) ;  /* 0x0000008000789947 */ /* 0x008fea0003800000 */
.L_x_17:
[----:B------:R-:W-:-:S04]  /*14e0*/  UISETP.LT.AND UP0, UPT, UR40, 0x1, UPT ;  /* 0x000000012800788c */ /* 0x000fc8000bf01270 */
[----:B------:R-:W-:-:S06]  /*14f0*/  USEL UR4, UR40, 0x1, UP0 ;  /* 0x0000000128047887 */ /* 0x000fcc0008000000 */
[----:B--23--:R-:W-:Y:S01]  /*1500*/  IMAD.U32 R0, RZ, RZ, UR4 ;  /* 0x00000004ff007e24 */ /* 0x00cfe2000f8e00ff */
[----:B------:R-:W-:Y:S05]  /*1510*/  WARPSYNC.ALL ;  /* 0x0000000000007948 */ /* 0x000fea0003800000 */
[----:B------:R-:W-:-:S04]  /*1520*/  IADD3 R0, -R0, UR40, RZ ;  /* 0x0000002800007c10 */ /* 0x000fc8000fffe1ff */
[----:B------:R-:W-:Y:S01]  /*1530*/  ISETP.GE.AND P1, PT, R0, 0x1, PT ;  /* 0x000000010000780c */ /* 0x000fe20003f26270 */
[----:B------:R-:W-:Y:S01]  /*1540*/  UIADD3 UR4, UR41, 0x19280, URZ ;  /* 0x0001928029047890 */ /* 0x000fe2000fffe03f */
[----:B------:R-:W-:Y:S01]  /*1550*/  WARPGROUP.ARRIVE ;  /* 0x00000000000079c5 */ /* 0x000fe20000000000 */
[----:B------:R-:W-:Y:S01]  /*1560*/  UMOV UR9, 0xc0000010 ;  /* 0xc000001000097882 */ /* 0x000fe20000000000 */
[----:B------:R-:W-:Y:S01]  /*1570*/  UMOV UR11, 0xc0000010 ;  /* 0xc0000010000b7882 */ /* 0x000fe20000000000 */
[----:B------:R-:W-:Y:S02]  /*1580*/  USHF.R.U32.HI UR5, URZ, 0x4, UR4 ;  /* 0x000000043f057899 */ /* 0x000fe40008011604 */
[----:B------:R-:W-:Y:S02]  /*1590*/  ULOP3.LUT UR4, UR42, 0x10000, URZ, 0xfc, !UPT ;  /* 0x000100002a047892 */ /* 0x000fe4000f8efc3f */
[----:B------:R-:W-:Y:S02]  /*15a0*/  ULOP3.LUT UR5, UR5, 0x3fff, URZ, 0xc0, !UPT ;  /* 0x00003fff05057892 */ /* 0x000fe4000f8ec03f */
[----:B------:R-:W-:-:S02]  /*15b0*/  ULEA UR8, UR39, UR4, 0x8 ;  /* 0x0000000427087291 */ /* 0x000fc4000f8e403f */
[----:B------:R-:W-:Y:S01]  /*15c0*/  ULOP3.LUT UR5, UR5, 0x10000, URZ, 0xfc, !UPT ;  /* 0x0001000005057892 */ /* 0x000fe2000f8efc3f */
[----:B------:R-:W-:Y:S01]  /*15d0*/  UMOV UR13, UR9 ;  /* 0x00000009000d7c82 */ /* 0x000fe20008000000 */
[----:B------:R-:W-:Y:S02]  /*15e0*/  UMOV UR15, 0xc0000010 ;  /* 0xc0000010000f7882 */ /* 0x000fe40000000000 */
[----:B------:R-:W-:Y:S01]  /*15f0*/  UIMAD UR6, UR39, 0x140, UR5 ;  /* 0x00000140270678a4 */ /* 0x000fe2000f8e0205 */
[----:B------:R-:W-:-:S03]  /*1600*/  UMOV UR12, UR8 ;  /* 0x00000008000c7c82 */ /* 0x000fc60008000000 */
[----:B------:R-:W-:Y:S02]  /*1610*/  UIADD3 UR7, UR6, 0x40, URZ ;  /* 0x0000004006077890 */ /* 0x000fe4000fffe03f */
[----:B------:R-:W-:Y:S02]  /*1620*/  UIADD3 UR14, UR6, 0x80, URZ ;  /* 0x00000080060e7890 */ /* 0x000fe4000fffe03f */
[----:B------:R-:W-:Y:S01]  /*1630*/  UMOV UR10, UR6 ;  /* 0x00000006000a7c82 */ /* 0x000fe20008000000 */
[----:B------:R-:W-:Y:S01]  /*1640*/  UIADD3 UR16, UR6, 0xc0, URZ ;  /* 0x000000c006107890 */ /* 0x000fe2000fffe03f */
[----:B------:R-:W-:Y:S01]  /*1650*/  HGMMA.64x32x16.F32 R88, gdesc[UR8], RZ, !UPT, gsb0 ;  /* 0x00600000085879f0 */ /* 0x000fe2000c0008ff */
[----:B------:R-:W-:Y:S01]  /*1660*/  UMOV UR10, UR7 ;  /* 0x00000007000a7c82 */ /* 0x000fe20008000000 */
[----:B------:R-:W-:Y:S01]  /*1670*/  UMOV UR11, 0xc0000010 ;  /* 0xc0000010000b7882 */ /* 0x000fe20000000000 */
[----:B------:R-:W-:Y:S01]  /*1680*/  UIADD3 UR6, UR6, 0x100, URZ ;  /* 0x0000010006067890 */ /* 0x000fe2000fffe03f */
[----:B------:R-:W-:-:S02]  /*1690*/  WARPGROUP.DEPBAR.LE gsb0, 0x0 ;  /* 0x00008000000079c5 */ /* 0x000fc40000010000 */
[----:B------:R-:W-:-:S06]  /*16a0*/  WARPGROUP.ARRIVE ;  /* 0x00000000000079c5 */ /* 0x000fcc0000000000 */
[----:B------:R-:W-:Y:S01]  /*16b0*/  HGMMA.64x32x16.F32 R72, gdesc[UR8], RZ, !UPT, gsb0 ;  /* 0x00600000084879f0 */ /* 0x000fe2000c0008ff */
[----:B------:R-:W-:Y:S01]  /*16c0*/  UMOV UR10, UR16 ;  /* 0x00000010000a7c82 */ /* 0x000fe20008000000 */
[----:B------:R-:W-:Y:S01]  /*16d0*/  UMOV UR11, 0xc0000010 ;  /* 0xc0000010000b7882 */ /* 0x000fe20000000000 */
[----:B------:R-:W-:Y:S02]  /*16e0*/  WARPGROUP.DEPBAR.LE gsb0, 0x0 ;  /* 0x00008000000079c5 */ /* 0x000fe40000010000 */
[----:B------:R-:W-:-:S06]  /*16f0*/  WARPGROUP.ARRIVE ;  /* 0x00000000000079c5 */ /* 0x000fcc0000000000 */
[----:B------:R-:W-:Y:S03]  /*1700*/  HGMMA.64x32x16.F32 R56, gdesc[UR12], RZ, !UPT, gsb0 ;  /* 0x006000000c3879f0 */ /* 0x000fe6000c0008ff */
[----:B------:R-:W-:Y:S02]  /*1710*/  WARPGROUP.DEPBAR.LE gsb0, 0x0 ;  /* 0x00008000000079c5 */ /* 0x000fe40000010000 */
        /* <DEDUP_REMOVED lines=8> */
[----:B------:R-:W-:Y:S05]  /*17a0*/  @!P1 BRA `(.L_x_19) ;  /* 0x0000000400189947 */ /* 0x000fea0003800000 */
[----:B------:R-:W-:Y:S01]  /*17b0*/  UIADD3 UR6, UR39, 0x1, URZ ;  /* 0x0000000127067890 */ /* 0x000fe2000fffe03f */
[----:B------:R-:W-:-:S03]  /*17c0*/  IMAD.MOV.U32 R3, RZ, RZ, R0 ;  /* 0x000000ffff037224 */ /* 0x000fc600078e0000 */
[----:B------:R-:W-:-:S04]  /*17d0*/  UISETP.NE.AND UP0, UPT, UR6, 0x19, UPT ;  /* 0x000000190600788c */ /* 0x000fc8000bf05270 */
[----:B------:R-:W-:Y:S02]  /*17e0*/  USEL UR7, URZ, 0x1, UP0 ;  /* 0x000000013f077887 */ /* 0x000fe40008000000 */
[----:B------:R-:W-:Y:S02]  /*17f0*/  USEL UR6, UR6, URZ, UP0 ;  /* 0x0000003f06067287 */ /* 0x000fe40008000000 */
[----:B------:R-:W-:-:S06]  /*1800*/  ULOP3.LUT UR7, UR38, UR7, URZ, 0x3c, !UPT ;  /* 0x0000000726077292 */ /* 0x000fcc000f8e3c3f */
[----:B------:R-:W-:Y:S01]  /*1810*/  IMAD.U32 R6, RZ, RZ, UR7 ;  /* 0x00000007ff067e24 */ /* 0x000fe2000f8e00ff */
[----:B------:R-:W-:-:S06]  /*1820*/  UMOV UR7, UR39 ;  /* 0x0000002700077c82 */ /* 0x000fcc0008000000 */
.L_x_26:
[----:B------:R-:W-:Y:S05]  /*1830*/  @!P0 BRA `(.L_x_20) ;  /* 0x0000000000048947 */ /* 0x000fea0003800000 */
[----:B------:R-:W-:Y:S01]  /*1840*/  BPT.TRAP 0x1 ;  /* 0x000000040000795c */ /* 0x000fe20000300000 */
.L_x_20:
[----:B------:R-:W-:Y:S01]  /*1850*/  ULEA UR8, UR6, UR41, 0x3 ;  /* 0x0000002906087291 */ /* 0x000fe2000f8e183f */
[----:B01----:R-:W-:-:S08]  /*1860*/  SHF.L.U32 R4, R6, 0x1f, RZ ;  /* 0x0000001f06047819 */ /* 0x003fd000000006ff */
[----:B------:R0:W1:Y:S01]  /*1870*/  SYNCS.PHASECHK.TRANS64.TRYWAIT P1, [UR8], R4 ;  /* 0x00000004ff0075a7 */ /* 0x0000620008020148 */
[----:B------:R-:W-:Y:S05]  /*1880*/  @!P0 BRA `(.L_x_21) ;  /* 0x0000000000048947 */ /* 0x000fea0003800000 */
[----:B------:R-:W-:Y:S01]  /*1890*/  BPT.TRAP 0x1 ;  /* 0x000000040000795c */ /* 0x000fe20000300000 */
.L_x_21:
[----:B-1----:R-:W-:Y:S05]  /*18a0*/  @P1 BRA `(.L_x_22) ;  /* 0x0000000000081947 */ /* 0x002fea0003800000 */
[----:B------:R-:W1:Y:S02]  /*18b0*/  SYNCS.PHASECHK.TRANS64.TRYWAIT P1, [UR8], R4 ;  /* 0x00000004ff0075a7 */ /* 0x000e640008020148 */
[----:B-1----:R-:W-:Y:S05]  /*18c0*/  @!P1 BRA `(.L_x_23) ;  /* 0x0000007c00909947 */ /* 0x002fea0003800000 */
.L_x_22:
[----:B------:R-:W-:Y:S01]  /*18d0*/  ULEA UR8, UR6, UR4, 0x8 ;  /* 0x0000000406087291 */ /* 0x000fe2000f8e403f */
[----:B------:R-:W-:Y:S01]  /*18e0*/  WARPGROUP.ARRIVE ;  /* 0x00000000000079c5 */ /* 0x000fe20000000000 */
[----:B------:R-:W-:Y:S01]  /*18f0*/  UIMAD UR12, UR6, 0x140, UR5 ;  /* 0x00000140060c78a4 */ /* 0x000fe2000f8e0205 */
[----:B------:R-:W-:Y:S01]  /*1900*/  UMOV UR9, 0xc0000010 ;  /* 0xc000001000097882 */ /* 0x000fe20000000000 */
[----:B------:R-:W-:Y:S02]  /*1910*/  UMOV UR11, 0xc0000010 ;  /* 0xc0000010000b7882 */ /* 0x000fe40000000000 */
[----:B------:R-:W-:Y:S02]  /*1920*/  UIADD3 UR13, UR12, 0x40, URZ ;  /* 0x000000400c0d7890 */ /* 0x000fe4000fffe03f */
[----:B------:R-:W-:Y:S02]  /*1930*/  UIADD3 UR14, UR12, 0x80, URZ ;  /* 0x000000800c0e7890 */ /* 0x000fe4000fffe03f */
[----:B------:R-:W-:Y:S01]  /*1940*/  UMOV UR10, UR12 ;  /* 0x0000000c000a7c82 */ /* 0x000fe20008000000 */
[----:B------:R-:W-:Y:S01]  /*1950*/  UIADD3 UR15, UR12, 0xc0, URZ ;  /* 0x000000c00c0f7890 */ /* 0x000fe2000fffe03f */
[----:B------:R-:W-:Y:S01]  /*1960*/  HGMMA.64x32x16.F32 R88, gdesc[UR8], R88, gsb0 ;  /* 0x00600000085879f0 */ /* 0x000fe20008000858 */
[----:B------:R-:W-:Y:S01]  /*1970*/  UMOV UR10, UR13 ;  /* 0x0000000d000a7c82 */ /* 0x000fe20008000000 */
[----:B------:R-:W-:Y:S01]  /*1980*/  UMOV UR11, 0xc0000010 ;  /* 0xc0000010000b7882 */ /* 0x000fe20000000000 */
[----:B------:R-:W-:Y:S01]  /*1990*/  UIADD3 UR12, UR12, 0x100, URZ ;  /* 0x000001000c0c7890 */ /* 0x000fe2000fffe03f */
[----:B------:R-:W-:-:S02]  /*19a0*/  WARPGROUP.DEPBAR.LE gsb0, 0x0 ;  /* 0x00008000000079c5 */ /* 0x000fc40000010000 */
[----:B------:R-:W-:-:S06]  /*19b0*/  WARPGROUP.ARRIVE ;  /* 0x00000000000079c5 */ /* 0x000fcc0000000000 */
[----:B------:R-:W-:Y:S01]  /*19c0*/  HGMMA.64x32x16.F32 R72, gdesc[UR8], R72, gsb0 ;  /* 0x00600000084879f0 */ /* 0x000fe20008000848 */
[----:B------:R-:W-:Y:S01]  /*19d0*/  UMOV UR10, UR14 ;  /* 0x0000000e000a7c82 */ /* 0x000fe20008000000 */
[----:B------:R-:W-:Y:S01]  /*19e0*/  UMOV UR11, 0xc0000010 ;  /* 0xc0000010000b7882 */ /* 0x000fe20000000000 */
[----:B------:R-:W-:Y:S02]  /*19f0*/  WARPGROUP.DEPBAR.LE gsb0, 0x0 ;  /* 0x00008000000079c5 */ /* 0x000fe40000010000 */
        /* <DEDUP_REMOVED lines=11> */
[----:B------:R-:W-:Y:S03]  /*1ab0*/  HGMMA.64x32x16.F32 R24, gdesc[UR8], R24, gsb0 ;  /* 0x00600000081879f0 */ /* 0x000fe60008000818 */
[----:B------:R-:W-:Y:S02]  /*1ac0*/  WARPGROUP.DEPBAR.LE gsb0, 0x0 ;  /* 0x00008000000079c5 */ /* 0x000fe40000010000 */
[----:B------:R-:W-:Y:S05]  /*1ad0*/  @!P0 BRA `(.L_x_24) ;  /* 0x0000000000048947 */ /* 0x000fea0003800000 */
[----:B------:R-:W-:Y:S01]  /*1ae0*/  BPT.TRAP 0x1 ;  /* 0x000000040000795c */ /* 0x000fe20000300000 */
.L_x_24:
[----:B------:R-:W-:Y:S01]  /*1af0*/  ULEA UR8, UR7, UR41, 0x3 ;  /* 0x0000002907087291 */ /* 0x000fe2000f8e183f */
[----:B------:R-:W-:-:S03]  /*1b00*/  ISETP.GT.U32.AND P1, PT, R19, 0x1, PT ;  /* 0x000000011300780c */ /* 0x000fc60003f24070 */
[----:B------:R-:W-:-:S04]  /*1b10*/  UIADD3 UR8, UR8, 0xc8, URZ ;  /* 0x000000c808087890 */ /* 0x000fc8000fffe03f */
[----:B------:R-:W-:-:S09]  /*1b20*/  UPRMT UR8, URZ, 0x654, UR8 ;  /* 0x000006543f087896 */ /* 0x000fd20008000008 */
[----:B------:R-:W-:Y:S01]  /*1b30*/  SYNCS.ARRIVE.TRANS64.RED.A1T0 RZ, [UR8], RZ ;  /* 0x000000ffffff79a7 */ /* 0x000fe20008100408 */
[----:B------:R-:W-:Y:S05]  /*1b40*/  @P1 BRA `(.L_x_25) ;  /* 0x0000000000041947 */ /* 0x000fea0003800000 */
[----:B------:R-:W-:Y:S01]  /*1b50*/  BPT.TRAP 0x1 ;  /* 0x000000040000795c */ /* 0x000fe20000300000 */
.L_x_25:
[----:B------:R-:W-:Y:S01]  /*1b60*/  UIADD3 UR6, UR6, 0x1, URZ ;  /* 0x0000000106067890 */ /* 0x000fe2000fffe03f */
[C---:B------:R-:W-:Y:S01]  /*1b70*/  ISETP.GT.AND P1, PT, R3.reuse, 0x1, PT ;  /* 0x000000010300780c */ /* 0x040fe20003f24270 */
[----:B------:R-:W-:Y:S01]  /*1b80*/  UIADD3 UR7, UR7, 0x1, URZ ;  /* 0x0000000107077890 */ /* 0x000fe2000fffe03f */
[----:B------:R-:W-:Y:S01]  /*1b90*/  VIADD R3, R3, 0xffffffff ;  /* 0xffffffff03037836 */ /* 0x000fe20000000000 */
[----:B------:R-:W-:Y:S02]  /*1ba0*/  UISETP.NE.AND UP0, UPT, UR6, 0x19, UPT ;  /* 0x000000190600788c */ /* 0x000fe4000bf05270 */
[----:B------:R-:W-:Y:S02]  /*1bb0*/  UISETP.NE.AND UP1, UPT, UR7, 0x19, UPT ;  /* 0x000000190700788c */ /* 0x000fe4000bf25270 */
[----:B------:R-:W-:Y:S02]  /*1bc0*/  USEL UR8, URZ, 0x1, UP0 ;  /* 0x000000013f087887 */ /* 0x000fe40008000000 */
[----:B------:R-:W-:-:S02]  /*1bd0*/  USEL UR6, UR6, URZ, UP0 ;  /* 0x0000003f06067287 */ /* 0x000fc40008000000 */
[----:B------:R-:W-:Y:S02]  /*1be0*/  USEL UR7, UR7, URZ, UP1 ;  /* 0x0000003f07077287 */ /* 0x000fe40008800000 */
[----:B------:R-:W-:Y:S01]  /*1bf0*/  LOP3.LUT R6, R6, UR8, RZ, 0x3c, !PT ;  /* 0x0000000806067c12 */ /* 0x000fe2000f8e3cff */
[----:B------:R-:W-:Y:S09]  /*1c00*/  @P1 BRA `(.L_x_26) ;  /* 0xfffffffc00081947 */ /* 0x000ff2000383ffff */
.L_x_19:
[----:B------:R-:W2:Y:S02]  /*1c10*/  LDC R3, c[0x0][0x28c] ;  /* 0x0000a300ff037b82 */ /* 0x000ea40000000800 */
[----:B--2---:R-:W-:-:S13]  /*1c20*/  ISETP.GE.AND P1, PT, R3, 0x1, PT ;  /* 0x000000010300780c */ /* 0x004fda0003f26270 */
[----:B------:R-:W-:Y:S05]  /*1c30*/  @!P1 BRA `(.L_x_27) ;  /* 0x0000000000349947 */ /* 0x000fea0003800000 */
[----:B------:R-:W-:Y:S05]  /*1c40*/  @!P0 BRA `(.L_x_28) ;  /* 0x0000000000048947 */ /* 0x000fea0003800000 */
[----:B------:R-:W-:Y:S01]  /*1c50*/  BPT.TRAP 0x1 ;  /* 0x000000040000795c */ /* 0x000fe20000300000 */
.L_x_28:
[----:B------:R-:W-:Y:S01]  /*1c60*/  VIADD R0, R0, UR39 ;  /* 0x0000002700007c36 */ /* 0x000fe20008000000 */
[----:B------:R-:W-:-:S03]  /*1c70*/  ISETP.GT.U32.AND P0, PT, R19, 0x1, PT ;  /* 0x000000011300780c */ /* 0x000fc60003f04070 */
[----:B01----:R-:W-:-:S05]  /*1c80*/  IMAD.WIDE.U32 R4, R0, 0x51eb851f, RZ ;  /* 0x51eb851f00047825 */ /* 0x003fca00078e00ff */
[----:B------:R-:W-:-:S05]  /*1c90*/  SHF.R.U32.HI R5, RZ, 0x3, R5 ;  /* 0x00000003ff057819 */ /* 0x000fca0000011605 */
[----:B------:R-:W-:-:S05]  /*1ca0*/  IMAD R0, R5, -0x19, R0 ;  /* 0xffffffe705007824 */ /* 0x000fca00078e0200 */
[----:B------:R-:W-:-:S05]  /*1cb0*/  LEA R0, R0, UR41, 0x3 ;  /* 0x0000002900007c11 */ /* 0x000fca000f8e18ff */
[----:B------:R-:W-:-:S05]  /*1cc0*/  VIADD R0, R0, 0xc8 ;  /* 0x000000c800007836 */ /* 0x000fca0000000000 */
[----:B------:R-:W-:-:S04]  /*1cd0*/  PRMT R0, RZ, 0x654, R0 ;  /* 0x00000654ff007816 */ /* 0x000fc80000000000 */
[----:B------:R2:W-:Y:S01]  /*1ce0*/  SYNCS.ARRIVE.TRANS64.RED.A1T0 RZ, [R0+URZ], RZ ;  /* 0x000000ff00ff79a7 */ /* 0x0005e2000810043f */
[----:B------:R-:W-:Y:S05]  /*1cf0*/  @P0 BRA `(.L_x_27) ;  /* 0x0000000000040947 */ /* 0x000fea0003800000 */
[----:B------:R-:W-:Y:S01]  /*1d00*/  BPT.TRAP 0x1 ;  /* 0x000000040000795c */ /* 0x000fe20000300000 */
.L_x_27:
[----:B------:R-:W3:Y:S01]  /*1d10*/  LDC R6, c[0x0][0x288] ;  /* 0x0000a200ff067b82 */ /* 0x000ee20000000800 */
[----:B--2---:R-:W-:Y:S01]  /*1d20*/  LOP3.LUT R0, R22, 0x1, RZ, 0xc0, !PT ;  /* 0x0000000116007812 */ /* 0x004fe200078ec0ff */
[----:B------:R-:W-:Y:S01]  /*1d30*/  IMAD R9, R107, 0xa0, RZ ;  /* 0x000000a06b097824 */ /* 0x000fe200078e02ff */
[----:B------:R-:W-:Y:S01]  /*1d40*/  SHF.R.U32.HI R3, RZ, 0x2, R18 ;  /* 0x00000002ff037819 */ /* 0x000fe20000011612 */
[----:B------:R-:W-:Y:S01]  /*1d50*/  UIADD3 UR39, UR40, UR39, URZ ;  /* 0x0000002728277290 */ /* 0x000fe2000fffe03f */
[----:B01----:R-:W-:Y:S01]  /*1d60*/  LOP3.LUT R4, R18, 0x60, RZ, 0xc0, !PT ;  /* 0x0000006012047812 */ /* 0x003fe200078ec0ff */
[----:B------:R-:W-:Y:S01]  /*1d70*/  IMAD.SHL.U32 R8, R0, 0x40, RZ ;  /* 0x0000004000087824 */ /* 0x000fe200078e00ff */
[----:B------:R-:W-:Y:S01]  /*1d80*/  LOP3.LUT R3, R3, 0x7, RZ, 0xc0, !PT ;  /* 0x0000000703037812 */ /* 0x000fe200078ec0ff */
[----:B------:R-:W-:Y:S01]  /*1d90*/  UISETP.GT.U32.AND UP0, UPT, UR39, 0x18, UPT ;  /* 0x000000182700788c */ /* 0x000fe2000bf04070 */
[----:B------:R-:W-:Y:S01]  /*1da0*/  SHF.R.U32.HI R4, RZ, 0x1, R4 ;  /* 0x00000001ff047819 */ /* 0x000fe20000011604 */
[C---:B------:R-:W-:Y:S01]  /*1db0*/  IMAD.SHL.U32 R14, R18.reuse, 0x2, RZ ;  /* 0x00000002120e7824 */ /* 0x040fe200078e00ff */
[----:B------:R-:W-:Y:S01]  /*1dc0*/  LOP3.LUT R5, R18, 0x3, RZ, 0xc0, !PT ;  /* 0x0000000312057812 */ /* 0x000fe200078ec0ff */
[----:B------:R-:W-:Y:S01]  /*1dd0*/  ULDC UR7, c[0x0][0x284] ;  /* 0x0000a10000077ab9 */ /* 0x000fe20000000800 */
[--C-:B------:R-:W-:Y:S01]  /*1de0*/  IADD3 R7, RZ, -R4, -R3.reuse ;  /* 0x80000004ff077210 */ /* 0x100fe20007ffe803 */
[----:B------:R-:W-:Y:S01]  /*1df0*/  UISETP.LT.U32.AND UP0, UPT, UR40, 0x19, UP0 ;  /* 0x000000192800788c */ /* 0x000fe20008701070 */
[----:B------:R-:W-:Y:S01]  /*1e00*/  LOP3.LUT R3, R8, 0x40, R3, 0xe2, !PT ;  /* 0x0000004008037812 */ /* 0x000fe200078ee203 */
[----:B------:R-:W-:Y:S01]  /*1e10*/  UISETP.GE.U32.AND UP1, UPT, UR40, 0x19, UPT ;  /* 0x000000192800788c */ /* 0x000fe2000bf26070 */
[----:B------:R-:W-:Y:S01]  /*1e20*/  SHF.R.S32.HI R13, RZ, 0x1f, R105 ;  /* 0x0000001fff0d7819 */ /* 0x000fe20000011469 */
[----:B------:R-:W-:Y:S01]  /*1e30*/  ULDC.64 UR8, c[0x0][0x5d0] ;  /* 0x0001740000087ab9 */ /* 0x000fe20000000a00 */
[----:B------:R-:W-:Y:S01]  /*1e40*/  LOP3.LUT R14, R9, 0x6, R14, 0xf8, !PT ;  /* 0x00000006090e7812 */ /* 0x000fe200078ef80e */
[----:B------:R-:W-:Y:S01]  /*1e50*/  UIMAD.WIDE.U32 UR4, UR39, 0x51eb851f, URZ ;  /* 0x51eb851f270478a5 */ /* 0x000fe2000f8e003f */
[----:B------:R-:W-:Y:S01]  /*1e60*/  IMAD R0, R0, -0x40, R7 ;  /* 0xffffffc000007824 */ /* 0x000fe200078e0207 */
[----:B------:R-:W-:Y:S01]  /*1e70*/  USEL UR6, URZ, 0x1, !UP0 ;  /* 0x000000013f067887 */ /* 0x000fe2000c000000 */
[----:B------:R-:W-:Y:S01]  /*1e80*/  SHF.R.S32.HI R15, RZ, 0x1f, R14 ;  /* 0x0000001fff0f7819 */ /* 0x000fe2000001140e */
[----:B---3--:R-:W-:Y:S01]  /*1e90*/  IMAD R8, R5, -0x2, R6 ;  /* 0xfffffffe05087824 */ /* 0x008fe200078e0206 */
[----:B------:R-:W-:Y:S01]  /*1ea0*/  ISETP.GE.AND P0, PT, R9, R6, PT ;  /* 0x000000060900720c */ /* 0x000fe20003f06270 */
[C---:B------:R-:W-:Y:S01]  /*1eb0*/  IMAD.SHL.U32 R5, R106.reuse, 0x80, RZ ;  /* 0x000000806a057824 */ /* 0x040fe200078e00ff */
[----:B------:R-:W-:Y:S01]  /*1ec0*/  USHF.R.U32.HI UR4, URZ, 0x3, UR5 ;  /* 0x000000033f047899 */ /* 0x000fe20008011605 */
[----:B------:R-:W-:Y:S01]  /*1ed0*/  IMAD R6, R13, UR8, RZ ;  /* 0x000000080d067c24 */ /* 0x000fe2000f8e02ff */
[----:B------:R-:W-:Y:S01]  /*1ee0*/  ULOP3.LUT UR38, UR38, UR6, URZ, 0x3c, !UPT ;  /* 0x0000000626267292 */ /* 0x000fe2000f8e3c3f */
[----:B------:R-:W-:Y:S01]  /*1ef0*/  IMAD.WIDE R106, R106, 0x80, RZ ;  /* 0x000000806a6a7825 */ /* 0x000fe200078e02ff */
[C---:B------:R-:W-:Y:S01]  /*1f00*/  ISETP.GE.OR P0, PT, R5.reuse, UR7, P0 ;  /* 0x0000000705007c0c */ /* 0x040fe20008706670 */
[----:B------:R-:W-:Y:S01]  /*1f10*/  UIMAD UR39, UR4, -0x19, UR39 ;  /* 0xffffffe7042778a4 */ /* 0x000fe2000f8e0227 */
[----:B------:R-:W-:Y:S01]  /*1f20*/  IADD3 R0, -R5, UR7, R0 ;  /* 0x0000000705007c10 */ /* 0x000fe2000fffe100 */
[C---:B------:R-:W-:Y:S01]  /*1f30*/  IMAD R11, R105.reuse, UR9, R6 ;  /* 0x00000009690b7c24 */ /* 0x040fe2000f8e0206 */
[----:B------:R-:W-:Y:S01]  /*1f40*/  @UP1 ULOP3.LUT UR38, UR38, 0x1, UR4, 0x78, !UPT ;  /* 0x0000000126261892 */ /* 0x000fe2000f8e7804 */
[----:B------:R-:W-:Y:S01]  /*1f50*/  IMAD.WIDE.U32 R6, R105, UR8, R14 ;  /* 0x0000000869067c25 */ /* 0x000fe2000f8e000e */
[----:B------:R-:W-:-:S03]  /*1f60*/  LOP3.LUT R121, R106, R3, R4, 0xfe, !PT ;  /* 0x000000036a797212 */ /* 0x000fc600078efe04 */
[----:B------:R-:W-:Y:S02]  /*1f70*/  IMAD.IADD R7, R7, 0x1, R11 ;  /* 0x0000000107077824 */ /* 0x000fe400078e020b */
[----:B------:R-:W-:Y:S02]  /*1f80*/  IMAD.IADD R3, R8, 0x1, -R9 ;  /* 0x0000000108037824 */ /* 0x000fe400078e0a09 */
[----:B------:R-:W-:Y:S01]  /*1f90*/  IMAD.MOV.U32 R4, RZ, RZ, -0x1 ;  /* 0xffffffffff047424 */ /* 0x000fe200078e00ff */
[----:B------:R-:W-:Y:S06]  /*1fa0*/  @P0 BRA `(.L_x_29) ;  /* 0x0000004c00980947 */ /* 0x000fec0003800000 */
[----:B------:R-:W0:Y:S01]  /*1fb0*/  LDC.64 R8, c[0x0][0x5c8] ;  /* 0x00017200ff087b82 */ /* 0x000e220000000a00 */
[----:B-----5:R-:W-:Y:S01]  /*1fc0*/  FSETP.NEU.AND P0, PT, R104, RZ, PT ;  /* 0x000000ff6800720b */ /* 0x020fe20003f0d000 */
[----:B------:R-:W-:Y:S01]  /*1fd0*/  BSSY B0, `(.L_x_29) ;  /* 0x00004e3000007945 */ /* 0x000fe20003800000 */
[----:B------:R-:W-:-:S04]  /*1fe0*/  ISETP.GT.AND P1, PT, R3, RZ, PT ;  /* 0x000000ff0300720c */ /* 0x000fc80003f24270 */
[----:B------:R-:W-:Y:S01]  /*1ff0*/  ISETP.GT.AND P2, PT, R0, RZ, P1 ;  /* 0x000000ff0000720c */ /* 0x000fe20000f44270 */
[-C--:B0-----:R-:W-:Y:S02]  /*2000*/  IMAD R12, R107, R8.reuse, RZ ;  /* 0x000000086b0c7224 */ /* 0x081fe400078e02ff */
[----:B------:R-:W-:-:S04]  /*2010*/  IMAD.WIDE.U32 R10, R121, R8, R6 ;  /* 0x00000008790a7225 */ /* 0x000fc800078e0006 */
[----:B------:R-:W-:-:S04]  /*2020*/  IMAD R5, R121, R9, R12 ;  /* 0x0000000979057224 */ /* 0x000fc800078e020c */
[----:B------:R-:W-:Y:S01]  /*2030*/  IMAD.IADD R123, R11, 0x1, R5 ;  /* 0x000000010b7b7824 */ /* 0x000fe200078e0205 */
[----:B------:R-:W-:Y:S06]  /*2040*/  @!P0 BRA `(.L_x_30) ;  /* 0x0000003400b48947 */ /* 0x000fec0003800000 */
[----:B------:R-:W0:Y:S01]  /*2050*/  LDC.64 R114, c[0x0][0x5b8] ;  /* 0x00016e00ff727b82 */ /* 0x000e220000000a00 */
[----:B------:R-:W-:-:S07]  /*2060*/  ULDC.64 UR4, c[0x0][0x5c0] ;  /* 0x0001700000047ab9 */ /* 0x000fce0000000a00 */
[----:B------:R-:W1:Y:S08]  /*2070*/  LDC.64 R116, c[0x0][0x5b0] ;  /* 0x00016c00ff747b82 */ /* 0x000e700000000a00 */
[----:B------:R-:W2:Y:S01]  /*2080*/  LDC.64 R118, c[0x0][0x5a8] ;  /* 0x00016a00ff767b82 */ /* 0x000ea20000000a00 */
[-C--:B0-----:R-:W-:Y:S02]  /*2090*/  IMAD R6, R13, R114.reuse, RZ ;  /* 0x000000720d067224 */ /* 0x081fe400078e02ff */
[----:B------:R-:W-:-:S04]  /*20a0*/  IMAD.WIDE.U32 R112, R105, R114, R14 ;  /* 0x0000007269707225 */ /* 0x000fc800078e000e */
[----:B------:R-:W-:Y:S02]  /*20b0*/  IMAD R111, R105, R115, R6 ;  /* 0x00000073696f7224 */ /* 0x000fe400078e0206 */
[-C--:B-1----:R-:W-:Y:S02]  /*20c0*/  IMAD R106, R107, R116.reuse, RZ ;  /* 0x000000746b6a7224 */ /* 0x082fe400078e02ff */
[----:B------:R-:W-:Y:S02]  /*20d0*/  IMAD.IADD R21, R113, 0x1, R111 ;  /* 0x0000000171157824 */ /* 0x000fe400078e026f */
[----:B------:R-:W-:Y:S02]  /*20e0*/  IMAD.MOV.U32 R20, RZ, RZ, R112 ;  /* 0x000000ffff147224 */ /* 0x000fe400078e0070 */
[C---:B------:R-:W-:Y:S02]  /*20f0*/  IMAD R115, R121.reuse, R117, R106 ;  /* 0x0000007579737224 */ /* 0x040fe400078e026a */
[----:B------:R-:W-:-:S04]  /*2100*/  IMAD.WIDE.U32 R6, R121, R116, R20 ;  /* 0x0000007479067225 */ /* 0x000fc800078e0014 */
[----:B------:R-:W-:Y:S01]  /*2110*/  IMAD.IADD R5, R7, 0x1, R115 ;  /* 0x0000000107057824 */ /* 0x000fe200078e0273 */
[----:B--2---:R-:W-:-:S04]  /*2120*/  LEA R106, P0, R6, R118, 0x1 ;  /* 0x00000076066a7211 */ /* 0x004fc800078008ff */
[----:B------:R-:W-:-:S05]  /*2130*/  LEA.HI.X R107, R6, R119, R5, 0x1, P0 ;  /* 0x00000077066b7211 */ /* 0x000fca00000f0c05 */
[----:B------:R-:W2:Y:S01]  /*2140*/  @P2 LDG.E.LTC128B.U16 R5, desc[UR36][R106.64] ;  /* 0x000000246a052981 */ /* 0x000ea2000c1e1520 */
[C---:B------:R-:W-:Y:S01]  /*2150*/  LEA R12, P0, R10.reuse, UR4, 0x1 ;  /* 0x000000040a0c7c11 */ /* 0x040fe2000f8008ff */
[----:B------:R-:W-:Y:S01]  /*2160*/  IMAD.WIDE.U32 R6, R121, R116, R14 ;  /* 0x0000007479067225 */ /* 0x000fe200078e000e */
[----:B------:R-:W-:Y:S02]  /*2170*/  BSSY B1, `(.L_x_31) ;  /* 0x0000012000017945 */ /* 0x000fe40003800000 */
[----:B------:R-:W-:Y:S01]  /*2180*/  LEA.HI.X R13, R10, UR5, R123, 0x1, P0 ;  /* 0x000000050a0d7c11 */ /* 0x000fe200080f0c7b */
[----:B------:R-:W-:Y:S01]  /*2190*/  IMAD.IADD R7, R115, 0x1, R7 ;  /* 0x0000000173077824 */ /* 0x000fe200078e0207 */
[----:B------:R-:W-:Y:S01]  /*21a0*/  ISETP.GT.AND P0, PT, R3, 0x1, PT ;  /* 0x000000010300780c */ /* 0x000fe20003f04270 */
[----:B------:R-:W-:Y:S02]  /*21b0*/  IMAD.SHL.U32 R10, R116, 0x8, RZ ;  /* 0x00000008740a7824 */ /* 0x000fe400078e00ff */
[----:B------:R-:W-:Y:S01]  /*21c0*/  IMAD.WIDE.U32 R108, R105, R114, R6 ;  /* 0x00000072696c7225 */ /* 0x000fe200078e0006 */
[----:B------:R-:W-:-:S03]  /*21d0*/  ISETP.GT.AND P3, PT, R0, RZ, P0 ;  /* 0x000000ff0000720c */ /* 0x000fc60000764270 */
[----:B------:R-:W-:Y:S01]  /*21e0*/  IMAD.IADD R7, R111, 0x1, R109 ;  /* 0x000000016f077824 */ /* 0x000fe200078e026d */
[----:B------:R-:W-:-:S04]  /*21f0*/  LEA R6, P4, R108, R118, 0x1 ;  /* 0x000000766c067211 */ /* 0x000fc800078808ff */
[----:B------:R-:W-:Y:S01]  /*2200*/  LEA.HI.X R7, R108, R119, R7, 0x1, P4 ;  /* 0x000000776c077211 */ /* 0x000fe200020f0c07 */
[----:B--2---:R-:W-:-:S05]  /*2210*/  HADD2.F32 R11, -RZ, R5.H0_H0 ;  /* 0x20000005ff0b7230 */ /* 0x004fca0000004100 */
[----:B------:R-:W-:-:S04]  /*2220*/  FMUL R11, R11, R104 ;  /* 0x000000680b0b7220 */ /* 0x000fc80000400000 */
[----:B------:R-:W-:-:S05]  /*2230*/  FFMA R11, R88, R23, R11 ;  /* 0x00000017580b7223 */ /* 0x000fca000000000b */
[----:B------:R-:W-:-:S05]  /*2240*/  F2FP.F16.F32.PACK_AB R11, RZ, R11 ;  /* 0x0000000bff0b723e */ /* 0x000fca00000000ff */
[----:B------:R0:W-:Y:S02]  /*2250*/  @P2 STG.E.U16 desc[UR36][R12.64], R11 ;  /* 0x0000000b0c002986 */ /* 0x0001e4000c101524 */
[----:B0-----:R-:W-:Y:S01]  /*2260*/  SHF.L.U64.HI R11, R116, 0x3, R117 ;  /* 0x00000003740b7819 */ /* 0x001fe20000010275 */
[----:B------:R-:W-:Y:S06]  /*2270*/  @!P3 BRA `(.L_x_32) ;  /* 0x000000000004b947 */ /* 0x000fec0003800000 */
[----:B------:R0:W5:Y:S02]  /*2280*/  LDG.E.LTC128B.U16 R5, desc[UR36][R6.64+0x2] ;  /* 0x0000022406057981 */ /* 0x000164000c1e1520 */
.L_x_32:
[----:B------:R-:W-:Y:S05]  /*2290*/  BSYNC B1 ;  /* 0x0000000000017941 */ /* 0x000fea0003800000 */
.L_x_31:
[----:B-----5:R-:W-:Y:S01]  /*22a0*/  HADD2.F32 R107, -RZ, R5.H0_H0 ;  /* 0x20000005ff6b7230 */ /* 0x020fe20000004100 */
[----:B------:R-:W-:Y:S01]  /*22b0*/  ISETP.GT.AND P1, PT, R0, 0x8, P1 ;  /* 0x000000080000780c */ /* 0x000fe20000f24270 */
[----:B------:R-:W-:Y:S01]  /*22c0*/  IMAD.WIDE.U32 R10, R121, R116, R10 ;  /* 0x00000074790a7225 */ /* 0x000fe200078e000a */
[----:B------:R-:W-:-:S03]  /*22d0*/  PRMT R88, R5, 0x7610, R88 ;  /* 0x0000761005587816 */ /* 0x000fc60000000058 */
[----:B------:R-:W-:Y:S01]  /*22e0*/  FMUL R20, R107, R104 ;  /* 0x000000686b147220 */ /* 0x000fe20000400000 */
[----:B------:R-:W-:Y:S01]  /*22f0*/  IMAD.IADD R115, R115, 0x1, R11 ;  /* 0x0000000173737824 */ /* 0x000fe200078e020b */
[----:B------:R-:W-:Y:S02]  /*2300*/  IADD3 R112, P2, R112, R10, RZ ;  /* 0x0000000a70707210 */ /* 0x000fe40007f5e0ff */
[----:B------:R-:W-:-:S03]  /*2310*/  FFMA R89, R89, R23, R20 ;  /* 0x0000001759597223 */ /* 0x000fc60000000014 */
[----:B------:R-:W-:Y:S01]  /*2320*/  IMAD.X R21, R115, 0x1, R21, P2 ;  /* 0x0000000173157824 */ /* 0x000fe200010e0615 */
[C---:B------:R-:W-:Y:S02]  /*2330*/  LEA R20, P2, R112.reuse, R118, 0x1 ;  /* 0x0000007670147211 */ /* 0x040fe400078408ff */
[----:B------:R-:W-:Y:S02]  /*2340*/  F2FP.F16.F32.PACK_AB R89, RZ, R89 ;  /* 0x00000059ff59723e */ /* 0x000fe400000000ff */
[----:B------:R-:W-:-:S03]  /*2350*/  LEA.HI.X R21, R112, R119, R21, 0x1, P2 ;  /* 0x0000007770157211 */ /* 0x000fc600010f0c15 */
[----:B------:R1:W-:Y:S04]  /*2360*/  @P3 STG.E.U16 desc[UR36][R12.64+0x2], R89 ;  /* 0x000002590c003986 */ /* 0x0003e8000c101524 */
[----:B------:R-:W2:Y:S01]  /*2370*/  @P1 LDG.E.LTC128B.U16 R88, desc[UR36][R20.64] ;  /* 0x0000002414581981 */ /* 0x000ea2000c1e1520 */
[----:B------:R-:W-:Y:S01]  /*2380*/  IADD3 R14, P2, R14, R10, RZ ;  /* 0x0000000a0e0e7210 */ /* 0x000fe20007f5e0ff */
[----:B------:R-:W-:Y:S01]  /*2390*/  BSSY B1, `(.L_x_33) ;  /* 0x0000011000017945 */ /* 0x000fe20003800000 */
[----:B------:R-:W-:Y:S02]  /*23a0*/  SHF.L.U64.HI R11, R8, 0x4, R9 ;  /* 0x00000004080b7819 */ /* 0x000fe40000010209 */
[----:B------:R-:W-:Y:S01]  /*23b0*/  ISETP.GT.AND P0, PT, R0, 0x8, P0 ;  /* 0x000000080000780c */ /* 0x000fe20000704270 */
[----:B------:R-:W-:Y:S01]  /*23c0*/  IMAD.X R15, R15, 0x1, R115, P2 ;  /* 0x000000010f0f7824 */ /* 0x000fe200010e0673 */
[----:B------:R-:W-:Y:S01]  /*23d0*/  LEA R10, P2, R8, R12, 0x4 ;  /* 0x0000000c080a7211 */ /* 0x000fe200078420ff */
[----:B------:R-:W-:-:S04]  /*23e0*/  IMAD.WIDE.U32 R14, R105, R114, R14 ;  /* 0x00000072690e7225 */ /* 0x000fc800078e000e */
[----:B------:R-:W-:Y:S01]  /*23f0*/  IMAD.X R11, R11, 0x1, R13, P2 ;  /* 0x000000010b0b7824 */ /* 0x000fe200010e060d */
[----:B------:R-:W-:Y:S01]  /*2400*/  LEA R8, P3, R14, R118, 0x1 ;  /* 0x000000760e087211 */ /* 0x000fe200078608ff */
[----:B------:R-:W-:-:S05]  /*2410*/  IMAD.IADD R9, R111, 0x1, R15 ;  /* 0x000000016f097824 */ /* 0x000fca00078e020f */
[----:B------:R-:W-:Y:S01]  /*2420*/  LEA.HI.X R9, R14, R119, R9, 0x1, P3 ;  /* 0x000000770e097211 */ /* 0x000fe200018f0c09 */
[----:B--2---:R-:W-:-:S05]  /*2430*/  HADD2.F32 R5, -RZ, R88.H0_H0 ;  /* 0x20000058ff057230 */ /* 0x004fca0000004100 */
[----:B------:R-:W-:-:S04]  /*2440*/  FMUL R5, R5, R104 ;  /* 0x0000006805057220 */ /* 0x000fc80000400000 */
[----:B------:R-:W-:-:S05]  /*2450*/  FFMA R5, R90, R23, R5 ;  /* 0x000000175a057223 */ /* 0x000fca0000000005 */
[----:B------:R-:W-:-:S05]  /*2460*/  F2FP.F16.F32.PACK_AB R5, RZ, R5 ;  /* 0x00000005ff05723e */ /* 0x000fca00000000ff */
[----:B------:R1:W-:Y:S01]  /*2470*/  @P1 STG.E.U16 desc[UR36][R10.64], R5 ;  /* 0x000000050a001986 */ /* 0x0003e2000c101524 */
[----:B------:R-:W-:Y:S05]  /*2480*/  @!P0 BRA `(.L_x_34) ;  /* 0x0000000000048947 */ /* 0x000fea0003800000 */
[----:B------:R2:W5:Y:S02]  /*2490*/  LDG.E.LTC128B.U16 R88, desc[UR36][R8.64+0x2] ;  /* 0x0000022408587981 */ /* 0x000564000c1e1520 */
.L_x_34:
[----:B------:R-:W-:Y:S05]  /*24a0*/  BSYNC B1 ;  /* 0x0000000000017941 */ /* 0x000fea0003800000 */
.L_x_33:
[----:B-1---5:R-:W-:Y:S01]  /*24b0*/  HADD2.F32 R5, -RZ, R88.H0_H0 ;  /* 0x20000058ff057230 */ /* 0x022fe20000004100 */
[----:B------:R-:W-:Y:S01]  /*24c0*/  ISETP.GT.AND P1, PT, R3, 0x8, PT ;  /* 0x000000080300780c */ /* 0x000fe20003f24270 */
[----:B------:R-:W-:Y:S03]  /*24d0*/  BSSY B1, `(.L_x_35) ;  /* 0x0000008000017945 */ /* 0x000fe60003800000 */
[----:B------:R-:W-:Y:S01]  /*24e0*/  FMUL R14, R5, R104 ;  /* 0x00000068050e7220 */ /* 0x000fe20000400000 */
[----:B------:R-:W-:-:S03]  /*24f0*/  ISETP.GT.AND P2, PT, R0, RZ, P1 ;  /* 0x000000ff0000720c */ /* 0x000fc60000f44270 */
[----:B------:R-:W-:-:S05]  /*2500*/  FFMA R14, R91, R23, R14 ;  /* 0x000000175b0e7223 */ /* 0x000fca000000000e */
[----:B------:R-:W-:-:S05]  /*2510*/  F2FP.F16.F32.PACK_AB R14, RZ, R14 ;  /* 0x0000000eff0e723e */ /* 0x000fca00000000ff */
[----:B------:R1:W-:Y:S01]  /*2520*/  @P0 STG.E.U16 desc[UR36][R10.64+0x2], R14 ;  /* 0x0000020e0a000986 */ /* 0x0003e2000c101524 */
[----:B------:R-:W-:Y:S05]  /*2530*/  @!P2 BRA `(.L_x_36) ;  /* 0x000000000004a947 */ /* 0x000fea0003800000 */
[----:B------:R3:W5:Y:S02]  /*2540*/  LDG.E.LTC128B.U16 R88, desc[UR36][R6.64+0x10] ;  /* 0x0000102406587981 */ /* 0x000764000c1e1520 */
.L_x_36:
[----:B------:R-:W-:Y:S05]  /*2550*/  BSYNC B1 ;  /* 0x0000000000017941 */ /* 0x000fea0003800000 */
.L_x_35:
[----:B-----5:R-:W-:Y:S01]  /*2560*/  HADD2.F32 R5, -RZ, R88.H0_H0 ;  /* 0x20000058ff057230 */ /* 0x020fe20000004100 */
        /* <DEDUP_REMOVED lines=9> */
.L_x_38:
[----:B------:R-:W-:Y:S05]  /*2600*/  BSYNC B1 ;  /* 0x0000000000017941 */ /* 0x000fea0003800000 */
.L_x_37:
[----:B----45:R-:W-:Y:S01]  /*2610*/  HADD2.F32 R5, -RZ, R88.H0_H0 ;  /* 0x20000058ff057230 */ /* 0x030fe20000004100 */
[----:B------:R-:W-:Y:S01]  /*2620*/  ISETP.GT.AND P1, PT, R0, 0x8, P1 ;  /* 0x000000080000780c */ /* 0x000fe20000f24270 */
[----:B------:R-:W-:Y:S03]  /*2630*/  BSSY B1, `(.L_x_39) ;  /* 0x0000007000017945 */ /* 0x000fe60003800000 */
[----:B-1----:R-:W-:-:S04]  /*2640*/  FMUL R14, R5, R104 ;  /* 0x00000068050e7220 */ /* 0x002fc80000400000 */
[----:B------:R-:W-:-:S05]  /*2650*/  FFMA R14, R93, R23, R14 ;  /* 0x000000175d0e7223 */ /* 0x000fca000000000e */
[----:B------:R-:W-:-:S05]  /*2660*/  F2FP.F16.F32.PACK_AB R14, RZ, R14 ;  /* 0x0000000eff0e723e */ /* 0x000fca00000000ff */
[----:B------:R1:W-:Y:S01]  /*2670*/  @P3 STG.E.U16 desc[UR36][R12.64+0x12], R14 ;  /* 0x0000120e0c003986 */ /* 0x0003e2000c101524 */
[----:B------:R-:W-:Y:S05]  /*2680*/  @!P1 BRA `(.L_x_40) ;  /* 0x0000000000049947 */ /* 0x000fea0003800000 */
[----:B------:R4:W5:Y:S02]  /*2690*/  LDG.E.LTC128B.U16 R88, desc[UR36][R8.64+0x10] ;  /* 0x0000102408587981 */ /* 0x000964000c1e1520 */
.L_x_40:
[----:B------:R-:W-:Y:S05]  /*26a0*/  BSYNC B1 ;  /* 0x0000000000017941 */ /* 0x000fea0003800000 */
.L_x_39:
[----:B-----5:R-:W-:Y:S01]  /*26b0*/  HADD2.F32 R5, -RZ, R88.H0_H0 ;  /* 0x20000058ff057230 */ /* 0x020fe20000004100 */
[----:B------:R-:W-:Y:S01]  /*26c0*/  ISETP.GT.AND P0, PT, R0, 0x8, P0 ;  /* 0x000000080000780c */ /* 0x000fe20000704270 */
[----:B------:R-:W-:Y:S03]  /*26d0*/  BSSY B1, `(.L_x_41) ;  /* 0x0000007000017945 */ /* 0x000fe60003800000 */
[----:B------:R-:W-:-:S04]  /*26e0*/  FMUL R5, R5, R104 ;  /* 0x0000006805057220 */ /* 0x000fc80000400000 */
[----:B------:R-:W-:-:S05]  /*26f0*/  FFMA R5, R94, R23, R5 ;  /* 0x000000175e057223 */ /* 0x000fca0000000005 */
[----:B------:R-:W-:-:S05]  /*2700*/  F2FP.F16.F32.PACK_AB R5, RZ, R5 ;  /* 0x00000005ff05723e */ /* 0x000fca00000000ff */
[----:B------:R0:W-:Y:S01]  /*2710*/  @P1 STG.E.U16 desc[UR36][R10.64+0x10], R5 ;  /* 0x000010050a001986 */ /* 0x0001e2000c101524 */
[----:B------:R-:W-:Y:S05]  /*2720*/  @!P0 BRA `(.L_x_42) ;  /* 0x0000000000048947 */ /* 0x000fea0003800000 */
[----:B------:R0:W5:Y:S02]  /*2730*/  LDG.E.LTC128B.U16 R88, desc[UR36][R8.64+0x12] ;  /* 0x0000122408587981 */ /* 0x000164000c1e1520 */
.L_x_42:
[----:B------:R-:W-:Y:S05]  /*2740*/  BSYNC B1 ;  /* 0x0000000000017941 */ /* 0x000fea0003800000 */
.L_x_41:
[----:B0----5:R-:W-:Y:S01]  /*2750*/  HADD2.F32 R5, -RZ, R88.H0_H0 ;  /* 0x20000058ff057230 */ /* 0x021fe20000004100 */
[----:B------:R-:W-:Y:S01]  /*2760*/  ISETP.GT.AND P1, PT, R3, 0x10, PT ;  /* 0x000000100300780c */ /* 0x000fe20003f24270 */
[----:B------:R-:W-:Y:S03]  /*2770*/  BSSY B1, `(.L_x_43) ;  /* 0x0000008000017945 */ /* 0x000fe60003800000 */
[----:B-1----:R-:W-:Y:S01]  /*2780*/  FMUL R14, R5, R104 ;  /* 0x00000068050e7220 */ /* 0x002fe20000400000 */
[----:B------:R-:W-:-:S03]  /*2790*/  ISETP.GT.AND P2, PT, R0, RZ, P1 ;  /* 0x000000ff0000720c */ /* 0x000fc60000f44270 */
[----:B------:R-:W-:-:S05]  /*27a0*/  FFMA R14, R95, R23, R14 ;  /* 0x000000175f0e7223 */ /* 0x000fca000000000e */
[----:B------:R-:W-:-:S05]  /*27b0*/  F2FP.F16.F32.PACK_AB R14, RZ, R14 ;  /* 0x0000000eff0e723e */ /* 0x000fca00000000ff */
[----:B------:R0:W-:Y:S01]  /*27c0*/  @P0 STG.E.U16 desc[UR36][R10.64+0x12], R14 ;  /* 0x0000120e0a000986 */ /* 0x0001e2000c101524 */
[----:B------:R-:W-:Y:S05]  /*27d0*/  @!P2 BRA `(.L_x_44) ;  /* 0x000000000004a947 */ /* 0x000fea0003800000 */
[----:B------:R1:W5:Y:S02]  /*27e0*/  LDG.E.LTC128B.U16 R88, desc[UR36][R6.64+0x20] ;  /* 0x0000202406587981 */ /* 0x000364000c1e1520 */
.L_x_44:
[----:B------:R-:W-:Y:S05]  /*27f0*/  BSYNC B1 ;  /* 0x0000000000017941 */ /* 0x000fea0003800000 */
.L_x_43:
        /* <DEDUP_REMOVED lines=10> */
.L_x_46:
[----:B------:R-:W-:Y:S05]  /*28a0*/  BSYNC B1 ;  /* 0x0000000000017941 */ /* 0x000fea0003800000 */
.L_x_45:
[----:B0----5:R-:W-:Y:S01]  /*28b0*/  HADD2.F32 R5, -RZ, R88.H0_H0 ;  /* 0x20000058ff057230 */ /* 0x021fe20000004100 */
        /* <DEDUP_REMOVED lines=8> */
.L_x_48:
[----:B------:R-:W-:Y:S05]  /*2940*/  BSYNC B1 ;  /* 0x0000000000017941 */ /* 0x000fea0003800000 */
.L_x_47:
        /* <DEDUP_REMOVED lines=9> */
.L_x_50:
[----:B------:R-:W-:Y:S05]  /*29e0*/  BSYNC B1 ;  /* 0x0000000000017941 */ /* 0x000fea0003800000 */
.L_x_49:
[----:B0----5:R-:W-:Y:S01]  /*29f0*/  HADD2.F32 R5, -RZ, R88.H0_H0 ;  /* 0x20000058ff057230 */ /* 0x021fe20000004100 */
        /* <DEDUP_REMOVED lines=9> */
.L_x_52:
[----:B------:R-:W-:Y:S05]  /*2a90*/  BSYNC B1 ;  /* 0x0000000000017941 */ /* 0x000fea0003800000 */
.L_x_51:
        /* <DEDUP_REMOVED lines=10> */
.L_x_54:
[----:B------:R-:W-:Y:S05]  /*2b40*/  BSYNC B1 ;  /* 0x0000000000017941 */ /* 0x000fea0003800000 */
.L_x_53:
        /* <DEDUP_REMOVED lines=9> */
.L_x_56:
[----:B------:R-:W-:Y:S05]  /*2be0*/  BSYNC B1 ;  /* 0x0000000000017941 */ /* 0x000fea0003800000 */
.L_x_55:
        /* <DEDUP_REMOVED lines=9> */
.L_x_58:
[----:B------:R-:W-:Y:S05]  /*2c80*/  BSYNC B1 ;  /* 0x0000000000017941 */ /* 0x000fea0003800000 */
.L_x_57:
        /* <DEDUP_REMOVED lines=10> */
.L_x_60:
[----:B------:R-:W-:Y:S05]  /*2d30*/  BSYNC B1 ;  /* 0x0000000000017941 */ /* 0x000fea0003800000 */
.L_x_59:
        /* <DEDUP_REMOVED lines=10> */
.L_x_62:
[----:B------:R-:W-:Y:S05]  /*2de0*/  BSYNC B1 ;  /* 0x0000000000017941 */ /* 0x000fea0003800000 */
.L_x_61:
        /* <DEDUP_REMOVED lines=9> */
.L_x_64:
[----:B------:R-:W-:Y:S05]  /*2e80*/  BSYNC B1 ;  /* 0x0000000000017941 */ /* 0x000fea0003800000 */
.L_x_63:
        /* <DEDUP_REMOVED lines=9> */
.L_x_66:
[----:B------:R-:W-:Y:S05]  /*2f20*/  BSYNC B1 ;  /* 0x0000000000017941 */ /* 0x000fea0003800000 */
.L_x_65:
        /* <DEDUP_REMOVED lines=10> */
.L_x_68:
[----:B------:R-:W-:Y:S05]  /*2fd0*/  BSYNC B1 ;  /* 0x0000000000017941 */ /* 0x000fea0003800000 */
.L_x_67:
        /* <DEDUP_REMOVED lines=10> */
.L_x_70:
[----:B------:R-:W-:Y:S05]  /*3080*/  BSYNC B1 ;  /* 0x0000000000017941 */ /* 0x000fea0003800000 */
.L_x_69:
        /* <DEDUP_REMOVED lines=9> */
.L_x_72:
[----:B------:R-:W-:Y:S05]  /*3120*/  BSYNC B1 ;  /* 0x0000000000017941 */ /* 0x000fea0003800000 */
.L_x_71:
        /* <DEDUP_REMOVED lines=9> */
.L_x_74:
[----:B------:R-:W-:Y:S05]  /*31c0*/  BSYNC B1 ;  /* 0x0000000000017941 */ /* 0x000fea0003800000 */
.L_x_73:
        /* <DEDUP_REMOVED lines=10> */
.L_x_76:
[----:B------:R-:W-:Y:S05]  /*3270*/  BSYNC B1 ;  /* 0x0000000000017941 */ /* 0x000fea0003800000 */
.L_x_75:
        /* <DEDUP_REMOVED lines=10> */
.L_x_78:
[----:B------:R-:W-:Y:S05]  /*3320*/  BSYNC B1 ;  /* 0x0000000000017941 */ /* 0x000fea0003800000 */
.L_x_77:
        /* <DEDUP_REMOVED lines=9> */
.L_x_80:
[----:B------:R-:W-:Y:S05]  /*33c0*/  BSYNC B1 ;  /* 0x0000000000017941 */ /* 0x000fea0003800000 */
.L_x_79:
        /* <DEDUP_REMOVED lines=9> */
.L_x_82:
[----:B------:R-:W-:Y:S05]  /*3460*/  BSYNC B1 ;  /* 0x0000000000017941 */ /* 0x000fea0003800000 */
.L_x_81:
        /* <DEDUP_REMOVED lines=10> */
.L_x_84:
[----:B------:R-:W-:Y:S05]  /*3510*/  BSYNC B1 ;  /* 0x0000000000017941 */ /* 0x000fea0003800000 */
.L_x_83:
        /* <DEDUP_REMOVED lines=10> */
.L_x_86:
[----:B------:R-:W-:Y:S05]  /*35c0*/  BSYNC B1 ;  /* 0x0000000000017941 */ /* 0x000fea0003800000 */
.L_x_85:
        /* <DEDUP_REMOVED lines=9> */
.L_x_88:
[----:B------:R-:W-:Y:S05]  /*3660*/  BSYNC B1 ;  /* 0x0000000000017941 */ /* 0x000fea0003800000 */
.L_x_87:
        /* <DEDUP_REMOVED lines=9> */
.L_x_90:
[----:B------:R-:W-:Y:S05]  /*3700*/  BSYNC B1 ;  /* 0x0000000000017941 */ /* 0x000fea0003800000 */
.L_x_89:
        /* <DEDUP_REMOVED lines=10> */
.L_x_92:
[----:B------:R-:W-:Y:S05]  /*37b0*/  BSYNC B1 ;  /* 0x0000000000017941 */ /* 0x000fea0003800000 */
.L_x_91:
        /* <DEDUP_REMOVED lines=10> */
.L_x_94:
[----:B------:R-:W-:Y:S05]  /*3860*/  BSYNC B1 ;  /* 0x0000000000017941 */ /* 0x000fea0003800000 */
.L_x_93:
        /* <DEDUP_REMOVED lines=9> */
.L_x_96:
[----:B------:R-:W-:Y:S05]  /*3900*/  BSYNC B1 ;  /* 0x0000000000017941 */ /* 0x000fea0003800000 */
.L_x_95:
        /* <DEDUP_REMOVED lines=9> */
.L_x_98:
[----:B------:R-:W-:Y:S05]  /*39a0*/  BSYNC B1 ;  /* 0x0000000000017941 */ /* 0x000fea0003800000 */
.L_x_97:
        /* <DEDUP_REMOVED lines=10> */
.L_x_100:
[----:B------:R-:W-:Y:S05]  /*3a50*/  BSYNC B1 ;  /* 0x0000000000017941 */ /* 0x000fea0003800000 */
.L_x_99:
        /* <DEDUP_REMOVED lines=10> */
.L_x_102:
[----:B------:R-:W-:Y:S05]  /*3b00*/  BSYNC B1 ;  /* 0x0000000000017941 */ /* 0x000fea0003800000 */
.L_x_101:
        /* <DEDUP_REMOVED lines=9> */
.L_x_104:
[----:B------:R-:W-:Y:S05]  /*3ba0*/  BSYNC B1 ;  /* 0x0000000000017941 */ /* 0x000fea0003800000 */
.L_x_103:
        /* <DEDUP_REMOVED lines=9> */
.L_x_106:
[----:B------:R-:W-:Y:S05]  /*3c40*/  BSYNC B1 ;  /* 0x0000000000017941 */ /* 0x000fea0003800000 */
.L_x_105:
        /* <DEDUP_REMOVED lines=10> */
.L_x_108:
[----:B------:R-:W-:Y:S05]  /*3cf0*/  BSYNC B1 ;  /* 0x0000000000017941 */ /* 0x000fea0003800000 */
.L_x_107:
        /* <DEDUP_REMOVED lines=10> */
.L_x_110:
[----:B------:R-:W-:Y:S05]  /*3da0*/  BSYNC B1 ;  /* 0x0000000000017941 */ /* 0x000fea0003800000 */
.L_x_109:
        /* <DEDUP_REMOVED lines=9> */
.L_x_112:
[----:B------:R-:W-:Y:S05]  /*3e40*/  BSYNC B1 ;  /* 0x0000000000017941 */ /* 0x000fea0003800000 */
.L_x_111:
        /* <DEDUP_REMOVED lines=9> */
.L_x_114:
[----:B------:R-:W-:Y:S05]  /*3ee0*/  BSYNC B1 ;  /* 0x0000000000017941 */ /* 0x000fea0003800000 */
.L_x_113:
        /* <DEDUP_REMOVED lines=10> */
.L_x_116:
[----:B------:R-:W-:Y:S05]  /*3f90*/  BSYNC B1 ;  /* 0x0000000000017941 */ /* 0x000fea0003800000 */
.L_x_115:
        /* <DEDUP_REMOVED lines=10> */
.L_x_118:
[----:B------:R-:W-:Y:S05]  /*4040*/  BSYNC B1 ;  /* 0x0000000000017941 */ /* 0x000fea0003800000 */
.L_x_117:
        /* <DEDUP_REMOVED lines=9> */
.L_x_120:
[----:B------:R-:W-:Y:S05]  /*40e0*/  BSYNC B1 ;  /* 0x0000000000017941 */ /* 0x000fea0003800000 */
.L_x_119:
        /* <DEDUP_REMOVED lines=9> */
.L_x_122:
[----:B------:R-:W-:Y:S05]  /*4180*/  BSYNC B1 ;  /* 0x0000000000017941 */ /* 0x000fea0003800000 */
.L_x_121:
        /* <DEDUP_REMOVED lines=10> */
.L_x_124:
[----:B------:R-:W-:Y:S05]  /*4230*/  BSYNC B1 ;  /* 0x0000000000017941 */ /* 0x000fea0003800000 */
.L_x_123:
        /* <DEDUP_REMOVED lines=10> */
.L_x_126:
[----:B------:R-:W-:Y:S05]  /*42e0*/  BSYNC B1 ;  /* 0x0000000000017941 */ /* 0x000fea0003800000 */
.L_x_125:
        /* <DEDUP_REMOVED lines=9> */
.L_x_128:
[----:B------:R-:W-:Y:S05]  /*4380*/  BSYNC B1 ;  /* 0x0000000000017941 */ /* 0x000fea0003800000 */
.L_x_127:
        /* <DEDUP_REMOVED lines=9> */
.L_x_130:
[----:B------:R-:W-:Y:S05]  /*4420*/  BSYNC B1 ;  /* 0x0000000000017941 */ /* 0x000fea0003800000 */
.L_x_129:
        /* <DEDUP_REMOVED lines=10> */
.L_x_132:
[----:B------:R-:W-:Y:S05]  /*44d0*/  BSYNC B1 ;  /* 0x0000000000017941 */ /* 0x000fea0003800000 */
.L_x_131:
        /* <DEDUP_REMOVED lines=10> */
.L_x_134:
[----:B------:R-:W-:Y:S05]  /*4580*/  BSYNC B1 ;  /* 0x0000000000017941 */ /* 0x000fea0003800000 */
.L_x_133:
        /* <DEDUP_REMOVED lines=9> */
.L_x_136:
[----:B------:R-:W-:Y:S05]  /*4620*/  BSYNC B1 ;  /* 0x0000000000017941 */ /* 0x000fea0003800000 */
.L_x_135:
        /* <DEDUP_REMOVED lines=9> */
.L_x_138:
[----:B------:R-:W-:Y:S05]  /*46c0*/  BSYNC B1 ;  /* 0x0000000000017941 */ /* 0x000fea0003800000 */
.L_x_137:
        /* <DEDUP_REMOVED lines=10> */
.L_x_140:
[----:B------:R-:W-:Y:S05]  /*4770*/  BSYNC B1 ;  /* 0x0000000000017941 */ /* 0x000fea0003800000 */
.L_x_139:
        /* <DEDUP_REMOVED lines=10> */
.L_x_142:
[----:B------:R-:W-:Y:S05]  /*4820*/  BSYNC B1 ;  /* 0x0000000000017941 */ /* 0x000fea0003800000 */
.L_x_141:
        /* <DEDUP_REMOVED lines=9> */
.L_x_144:
[----:B------:R-:W-:Y:S05]  /*48c0*/  BSYNC B1 ;  /* 0x0000000000017941 */ /* 0x000fea0003800000 */
.L_x_143:
        /* <DEDUP_REMOVED lines=9> */
.L_x_146:
[----:B------:R-:W-:Y:S05]  /*4960*/  BSYNC B1 ;  /* 0x0000000000017941 */ /* 0x000fea0003800000 */
.L_x_145:
        /* <DEDUP_REMOVED lines=10> */
.L_x_148:
[----:B------:R-:W-:Y:S05]  /*4a10*/  BSYNC B1 ;  /* 0x0000000000017941 */ /* 0x000fea0003800000 */
.L_x_147:
        /* <DEDUP_REMOVED lines=10> */
.L_x_150:
[----:B------:R-:W-:Y:S05]  /*4ac0*/  BSYNC B1 ;  /* 0x0000000000017941 */ /* 0x000fea0003800000 */
.L_x_149:
        /* <DEDUP_REMOVED lines=9> */
.L_x_152:
[----:B------:R-:W-:Y:S05]  /*4b60*/  BSYNC B1 ;  /* 0x0000000000017941 */ /* 0x000fea0003800000 */
.L_x_151:
        /* <DEDUP_REMOVED lines=9> */
.L_x_154:
[----:B------:R-:W-:Y:S05]  /*4c00*/  BSYNC B1 ;  /* 0x0000000000017941 */ /* 0x000fea0003800000 */
.L_x_153:
        /* <DEDUP_REMOVED lines=10> */
.L_x_156:
[----:B------:R-:W-:Y:S05]  /*4cb0*/  BSYNC B1 ;  /* 0x0000000000017941 */ /* 0x000fea0003800000 */
.L_x_155:
        /* <DEDUP_REMOVED lines=10> */
.L_x_158:
[----:B------:R-:W-:Y:S05]  /*4d60*/  BSYNC B1 ;  /* 0x0000000000017941 */ /* 0x000fea0003800000 */
.L_x_157:
        /* <DEDUP_REMOVED lines=9> */
.L_x_160:
[----:B------:R-:W-:Y:S05]  /*4e00*/  BSYNC B1 ;  /* 0x0000000000017941 */ /* 0x000fea0003800000 */
.L_x_159:
        /* <DEDUP_REMOVED lines=9> */
.L_x_162:
[----:B------:R-:W-:Y:S05]  /*4ea0*/  BSYNC B1 ;  /* 0x0000000000017941 */ /* 0x000fea0003800000 */
.L_x_161:
        /* <DEDUP_REMOVED lines=10> */
.L_x_164:
[----:B------:R-:W-:Y:S05]  /*4f50*/  BSYNC B1 ;  /* 0x0000000000017941 */ /* 0x000fea0003800000 */
.L_x_163:
        /* <DEDUP_REMOVED lines=10> */
.L_x_166:
[----:B------:R-:W-:Y:S05]  /*5000*/  BSYNC B1 ;  /* 0x0000000000017941 */ /* 0x000fea0003800000 */
.L_x_165:
        /* <DEDUP_REMOVED lines=9> */
.L_x_168:
[----:B------:R-:W-:Y:S05]  /*50a0*/  BSYNC B1 ;  /* 0x0000000000017941 */ /* 0x000fea0003800000 */
.L_x_167:
        /* <DEDUP_REMOVED lines=9> */
.L_x_170:
[----:B------:R-:W-:Y:S05]  /*5140*/  BSYNC B1 ;  /* 0x0000000000017941 */ /* 0x000fea0003800000 */
.L_x_169:
        /* <DEDUP_REMOVED lines=10> */
.L_x_172:
[----:B------:R-:W-:Y:S05]  /*51f0*/  BSYNC B1 ;  /* 0x0000000000017941 */ /* 0x000fea0003800000 */
.L_x_171:
        /* <DEDUP_REMOVED lines=10> */
.L_x_174:
[----:B------:R-:W-:Y:S05]  /*52a0*/  BSYNC B1 ;  /* 0x0000000000017941 */ /* 0x000fea0003800000 */
.L_x_173:
        /* <DEDUP_REMOVED lines=9> */
.L_x_176:
[----:B------:R-:W-:Y:S05]  /*5340*/  BSYNC B1 ;  /* 0x0000000000017941 */ /* 0x000fea0003800000 */
.L_x_175:
        /* <DEDUP_REMOVED lines=9> */
.L_x_178:
[----:B------:R-:W-:Y:S05]  /*53e0*/  BSYNC B1 ;  /* 0x0000000000017941 */ /* 0x000fea0003800000 */
.L_x_177:
        /* <DEDUP_REMOVED lines=10> */
.L_x_180:
[----:B------:R-:W-:Y:S05]  /*5490*/  BSYNC B1 ;  /* 0x0000000000017941 */ /* 0x000fea0003800000 */
.L_x_179:
        /* <DEDUP_REMOVED lines=10> */
.L_x_182:
[----:B------:R-:W-:Y:S05]  /*5540*/  BSYNC B1 ;  /* 0x0000000000017941 */ /* 0x000fea0003800000 */
.L_x_181:
[----:B-----5:R-:W-:Y:S01]  /*5550*/  HADD2.F32 R3, -RZ, R88.H0_H0 ;  /* 0x20000058ff037230 */ /* 0x020fe20000004100 */
[----:B------:R-:W-:Y:S01]  /*5560*/  ISETP.GT.AND P1, PT, R0, 0x8, P1 ;  /* 0x000000080000780c */ /* 0x000fe20000f24270 */
[----:B------:R-:W-:Y:S03]  /*5570*/  BSSY B1, `(.L_x_183) ;  /* 0x0000007000017945 */ /* 0x000fe60003800000 */
[----:B01-3--:R-:W-:-:S04]  /*5580*/  FMUL R6, R3, R104 ;  /* 0x0000006803067220 */ /* 0x00bfc80000400000 */
[----:B------:R-:W-:-:S05]  /*5590*/  FFMA R6, R37, R23, R6 ;  /* 0x0000001725067223 */ /* 0x000fca0000000006 */
[----:B------:R-:W-:-:S05]  /*55a0*/  F2FP.F16.F32.PACK_AB R6, RZ, R6 ;  /* 0x00000006ff06723e */ /* 0x000fca00000000ff */
[----:B------:R0:W-:Y:S01]  /*55b0*/  @P3 STG.E.U16 desc[UR36][R12.64+0x132], R6 ;  /* 0x000132060c003986 */ /* 0x0001e2000c101524 */
[----:B------:R-:W-:Y:S05]  /*55c0*/  @!P1 BRA `(.L_x_184) ;  /* 0x0000000000049947 */ /* 0x000fea0003800000 */
[----:B------:R1:W5:Y:S02]  /*55d0*/  LDG.E.LTC128B.U16 R88, desc[UR36][R8.64+0x130] ;  /* 0x0001302408587981 */ /* 0x000364000c1e1520 */
.L_x_184:
[----:B------:R-:W-:Y:S05]  /*55e0*/  BSYNC B1 ;  /* 0x0000000000017941 */ /* 0x000fea0003800000 */
.L_x_183:
[----:B-----5:R-:W-:Y:S01]  /*55f0*/  HADD2.F32 R3, -RZ, R88.H0_H0 ;  /* 0x20000058ff037230 */ /* 0x020fe20000004100 */
[----:B------:R-:W-:Y:S01]  /*5600*/  ISETP.GT.AND P0, PT, R0, 0x8, P0 ;  /* 0x000000080000780c */ /* 0x000fe20000704270 */
[----:B0-----:R-:W-:Y:S01]  /*5610*/  @P1 IMAD.MOV.U32 R6, RZ, RZ, R10 ;  /* 0x000000ffff061224 */ /* 0x001fe200078e000a */
[----:B------:R-:W-:Y:S01]  /*5620*/  BSSY B1, `(.L_x_185) ;  /* 0x0000008000017945 */ /* 0x000fe20003800000 */
[----:B------:R-:W-:Y:S02]  /*5630*/  @P1 IMAD.MOV.U32 R7, RZ, RZ, R11 ;  /* 0x000000ffff071224 */ /* 0x000fe400078e000b */
[----:B------:R-:W-:-:S04]  /*5640*/  FMUL R3, R3, R104 ;  /* 0x0000006803037220 */ /* 0x000fc80000400000 */
[----:B------:R-:W-:-:S05]  /*5650*/  FFMA R3, R38, R23, R3 ;  /* 0x0000001726037223 */ /* 0x000fca0000000003 */
[----:B------:R-:W-:-:S05]  /*5660*/  F2FP.F16.F32.PACK_AB R3, RZ, R3 ;  /* 0x00000003ff03723e */ /* 0x000fca00000000ff */
[----:B------:R0:W-:Y:S01]  /*5670*/  @P1 STG.E.U16 desc[UR36][R6.64+0x130], R3 ;  /* 0x0001300306001986 */ /* 0x0001e2000c101524 */
[----:B------:R-:W-:Y:S05]  /*5680*/  @!P0 BRA `(.L_x_186) ;  /* 0x0000000000048947 */ /* 0x000fea0003800000 */
[----:B------:R3:W5:Y:S02]  /*5690*/  LDG.E.LTC128B.U16 R88, desc[UR36][R8.64+0x132] ;  /* 0x0001322408587981 */ /* 0x000764000c1e1520 */
.L_x_186:
[----:B------:R-:W-:Y:S05]  /*56a0*/  BSYNC B1 ;  /* 0x0000000000017941 */ /* 0x000fea0003800000 */
.L_x_185:
[----:B------:R-:W-:Y:S05]  /*56b0*/  @!P0 BRA `(.L_x_187) ;  /* 0x0000001400d08947 */ /* 0x000fea0003800000 */
[----:B0----5:R-:W-:-:S05]  /*56c0*/  HADD2.F32 R3, -RZ, R88.H0_H0 ;  /* 0x20000058ff037230 */ /* 0x021fca0000004100 */
[----:B------:R-:W-:-:S04]  /*56d0*/  FMUL R0, R3, R104 ;  /* 0x0000006803007220 */ /* 0x000fc80000400000 */
[----:B------:R-:W-:-:S05]  /*56e0*/  FFMA R0, R39, R23, R0 ;  /* 0x0000001727007223 */ /* 0x000fca0000000000 */
[----:B------:R-:W-:-:S05]  /*56f0*/  F2FP.F16.F32.PACK_AB R0, RZ, R0 ;  /* 0x00000000ff00723e */ /* 0x000fca00000000ff */
[----:B------:R0:W-:Y:S01]  /*5700*/  STG.E.U16 desc[UR36][R10.64+0x132], R0 ;  /* 0x000132000a007986 */ /* 0x0001e2000c101524 */
[----:B------:R-:W-:Y:S05]  /*5710*/  BRA `(.L_x_187) ;  /* 0x0000001400b87947 */ /* 0x000fea0003800000 */
.L_x_30:
[----:B------:R-:W-:Y:S01]  /*5720*/  ULDC.64 UR4, c[0x0][0x5c0] ;  /* 0x0001700000047ab9 */ /* 0x000fe20000000a00 */
[----:B------:R-:W-:Y:S01]  /*5730*/  ISETP.GT.AND P3, PT, R3, 0x1, PT ;  /* 0x000000010300780c */ /* 0x000fe20003f64270 */
[-C--:B------:R-:W-:Y:S01]  /*5740*/  FMUL R88, R88, R23.reuse ;  /* 0x0000001758587220 */ /* 0x080fe20000400000 */
[----:B------:R-:W-:Y:S01]  /*5750*/  LEA R6, P0, R10, UR4, 0x1 ;  /* 0x000000040a067c11 */ /* 0x000fe2000f8008ff */
[-C--:B------:R-:W-:Y:S01]  /*5760*/  FMUL R89, R89, R23.reuse ;  /* 0x0000001759597220 */ /* 0x080fe20000400000 */
[----:B------:R-:W-:Y:S01]  /*5770*/  SHF.L.U64.HI R9, R8, 0x4, R9 ;  /* 0x0000000408097819 */ /* 0x000fe20000010209 */
[-C--:B------:R-:W-:Y:S01]  /*5780*/  FMUL R90, R90, R23.reuse ;  /* 0x000000175a5a7220 */ /* 0x080fe20000400000 */
[----:B------:R-:W-:Y:S01]  /*5790*/  LEA.HI.X R7, R10, UR5, R123, 0x1, P0 ;  /* 0x000000050a077c11 */ /* 0x000fe200080f0c7b */
[-C--:B------:R-:W-:Y:S01]  /*57a0*/  FMUL R91, R91, R23.reuse ;  /* 0x000000175b5b7220 */ /* 0x080fe20000400000 */
[----:B------:R-:W-:Y:S01]  /*57b0*/  ISETP.GT.AND P0, PT, R0, RZ, P3 ;  /* 0x000000ff0000720c */ /* 0x000fe20001f04270 */
[-C--:B------:R-:W-:Y:S01]  /*57c0*/  FMUL R92, R92, R23.reuse ;  /* 0x000000175c5c7220 */ /* 0x080fe20000400000 */
[----:B------:R-:W-:Y:S01]  /*57d0*/  F2FP.F16.F32.PACK_AB R88, RZ, R88 ;  /* 0x00000058ff58723e */ /* 0x000fe200000000ff */
[----:B------:R-:W-:Y:S01]  /*57e0*/  FMUL R93, R93, R23 ;  /* 0x000000175d5d7220 */ /* 0x000fe20000400000 */
[----:B------:R-:W-:Y:S01]  /*57f0*/  F2FP.F16.F32.PACK_AB R89, RZ, R89 ;  /* 0x00000059ff59723e */ /* 0x000fe200000000ff */
[-C--:B------:R-:W-:Y:S01]  /*5800*/  FMUL R94, R94, R23.reuse ;  /* 0x000000175e5e7220 */ /* 0x080fe20000400000 */
[----:B------:R-:W-:Y:S01]  /*5810*/  ISETP.GT.AND P1, PT, R0, 0x8, P1 ;  /* 0x000000080000780c */ /* 0x000fe20000f24270 */
[----:B------:R-:W-:Y:S01]  /*5820*/  @P2 STG.E.U16 desc[UR36][R6.64], R88 ;  /* 0x0000005806002986 */ /* 0x000fe2000c101524 */
[----:B------:R-:W-:Y:S01]  /*5830*/  LEA R8, P4, R8, R6, 0x4 ;  /* 0x0000000608087211 */ /* 0x000fe200078820ff */
[-C--:B------:R-:W-:Y:S01]  /*5840*/  FMUL R95, R95, R23.reuse ;  /* 0x000000175f5f7220 */ /* 0x080fe20000400000 */
[C---:B------:R-:W-:Y:S01]  /*5850*/  ISETP.GT.AND P2, PT, R3.reuse, 0x8, PT ;  /* 0x000000080300780c */ /* 0x040fe20003f44270 */
[-C--:B------:R-:W-:Y:S01]  /*5860*/  FMUL R96, R96, R23.reuse ;  /* 0x0000001760607220 */ /* 0x080fe20000400000 */
[C---:B------:R-:W-:Y:S01]  /*5870*/  ISETP.GT.AND P3, PT, R0.reuse, 0x8, P3 ;  /* 0x000000080000780c */ /* 0x040fe20001f64270 */
[----:B------:R-:W-:Y:S01]  /*5880*/  @P0 STG.E.U16 desc[UR36][R6.64+0x2], R89 ;  /* 0x0000025906000986 */ /* 0x000fe2000c101524 */
[----:B------:R-:W-:Y:S01]  /*5890*/  ISETP.GT.AND P0, PT, R3, 0x9, PT ;  /* 0x000000090300780c */ /* 0x000fe20003f04270 */
[----:B------:R-:W-:Y:S01]  /*58a0*/  IMAD.X R9, R9, 0x1, R7, P4 ;  /* 0x0000000109097824 */ /* 0x000fe200020e0607 */
[C---:B------:R-:W-:Y:S01]  /*58b0*/  ISETP.GT.AND P5, PT, R0.reuse, RZ, P2 ;  /* 0x000000ff0000720c */ /* 0x040fe200017a4270 */
[-C--:B------:R-:W-:Y:S01]  /*58c0*/  FMUL R97, R97, R23.reuse ;  /* 0x0000001761617220 */ /* 0x080fe20000400000 */
[----:B------:R-:W-:Y:S01]  /*58d0*/  ISETP.GT.AND P4, PT, R0, RZ, P0 ;  /* 0x000000ff0000720c */ /* 0x000fe20000784270 */
[-C--:B------:R-:W-:Y:S01]  /*58e0*/  FMUL R98, R98, R23.reuse ;  /* 0x0000001762627220 */ /* 0x080fe20000400000 */
[----:B------:R-:W-:Y:S01]  /*58f0*/  F2FP.F16.F32.PACK_AB R90, RZ, R90 ;  /* 0x0000005aff5a723e */ /* 0x000fe200000000ff */
[----:B------:R-:W-:Y:S01]  /*5900*/  FMUL R99, R99, R23 ;  /* 0x0000001763637220 */ /* 0x000fe20000400000 */
[----:B------:R-:W-:Y:S01]  /*5910*/  F2FP.F16.F32.PACK_AB R91, RZ, R91 ;  /* 0x0000005bff5b723e */ /* 0x000fe200000000ff */
[----:B------:R-:W-:Y:S01]  /*5920*/  FMUL R100, R100, R23 ;  /* 0x0000001764647220 */ /* 0x000fe20000400000 */
[----:B------:R-:W-:Y:S01]  /*5930*/  F2FP.F16.F32.PACK_AB R92, RZ, R92 ;  /* 0x0000005cff5c723e */ /* 0x000fe200000000ff */
[----:B------:R-:W-:Y:S01]  /*5940*/  @P1 STG.E.U16 desc[UR36][R8.64], R90 ;  /* 0x0000005a08001986 */ /* 0x000fe2000c101524 */
[----:B------:R-:W-:Y:S01]  /*5950*/  F2FP.F16.F32.PACK_AB R93, RZ, R93 ;  /* 0x0000005dff5d723e */ /* 0x000fe200000000ff */
[-C--:B------:R-:W-:Y:S01]  /*5960*/  FMUL R101, R101, R23.reuse ;  /* 0x0000001765657220 */ /* 0x080fe20000400000 */
[----:B------:R-:W-:Y:S01]  /*5970*/  ISETP.GT.AND P2, PT, R0, 0x8, P2 ;  /* 0x000000080000780c */ /* 0x000fe20001744270 */
[----:B------:R-:W-:Y:S01]  /*5980*/  @P3 STG.E.U16 desc[UR36][R8.64+0x2], R91 ;  /* 0x0000025b08003986 */ /* 0x000fe2000c101524 */
[C---:B------:R-:W-:Y:S01]  /*5990*/  ISETP.GT.AND P1, PT, R3.reuse, 0x10, PT ;  /* 0x000000100300780c */ /* 0x040fe20003f24270 */
[-C--:B------:R-:W-:Y:S01]  /*59a0*/  FMUL R102, R102, R23.reuse ;  /* 0x0000001766667220 */ /* 0x080fe20000400000 */
[C---:B------:R-:W-:Y:S01]  /*59b0*/  ISETP.GT.AND P3, PT, R0.reuse, 0x8, P0 ;  /* 0x000000080000780c */ /* 0x040fe20000764270 */
[----:B------:R-:W-:Y:S01]  /*59c0*/  @P5 STG.E.U16 desc[UR36][R6.64+0x10], R92 ;  /* 0x0000105c06005986 */ /* 0x000fe2000c101524 */
[----:B------:R-:W-:Y:S01]  /*59d0*/  ISETP.GT.AND P0, PT, R3, 0x11, PT ;  /* 0x000000110300780c */ /* 0x000fe20003f04270 */
[-C--:B------:R-:W-:Y:S01]  /*59e0*/  FMUL R103, R103, R23.reuse ;  /* 0x0000001767677220 */ /* 0x080fe20000400000 */
[C---:B------:R-:W-:Y:S01]  /*59f0*/  ISETP.GT.AND P5, PT, R0.reuse, RZ, P1 ;  /* 0x000000ff0000720c */ /* 0x040fe20000fa4270 */
[----:B------:R-:W-:Y:S01]  /*5a00*/  @P4 STG.E.U16 desc[UR36][R6.64+0x12], R93 ;  /* 0x0000125d06004986 */ /* 0x000fe2000c101524 */
        /* <DEDUP_REMOVED lines=209> */
[----:B------:R-:W-:Y:S01]  /*6720*/  FMUL R39, R39, R23 ;  /* 0x0000001727277220 */ /* 0x000fe20000400000 */
[----:B------:R-:W-:Y:S01]  /*6730*/  ISETP.GT.AND P1, PT, R0, 0x8, P2 ;  /* 0x000000080000780c */ /* 0x000fe20001724270 */
[----:B------:R-:W-:Y:S01]  /*6740*/  @P3 STG.E.U16 desc[UR36][R8.64+0xb2], R71 ;  /* 0x0000b24708003986 */ /* 0x000fe2000c101524 */
[----:B------:R-:W-:-:S02]  /*6750*/  ISETP.GT.AND P2, PT, R3, 0x68, PT ;  /* 0x000000680300780c */ /* 0x000fc40003f44270 */
[C---:B------:R-:W-:Y:S01]  /*6760*/  ISETP.GT.AND P3, PT, R0.reuse, 0x8, P0 ;  /* 0x000000080000780c */ /* 0x040fe20000764270 */
[----:B------:R-:W-:Y:S01]  /*6770*/  @P5 STG.E.U16 desc[UR36][R6.64+0xc0], R40 ;  /* 0x0000c02806005986 */ /* 0x000fe2000c101524 */
[----:B------:R-:W-:Y:S02]  /*6780*/  ISETP.GT.AND P0, PT, R3, 0x69, PT ;  /* 0x000000690300780c */ /* 0x000fe40003f04270 */
[C---:B------:R-:W-:Y:S01]  /*6790*/  ISETP.GT.AND P5, PT, R0.reuse, RZ, P2 ;  /* 0x000000ff0000720c */ /* 0x040fe200017a4270 */
[----:B------:R-:W-:Y:S01]  /*67a0*/  @P4 STG.E.U16 desc[UR36][R6.64+0xc2], R41 ;  /* 0x0000c22906004986 */ /* 0x000fe2000c101524 */
[----:B------:R-:W-:Y:S02]  /*67b0*/  ISETP.GT.AND P4, PT, R0, RZ, P0 ;  /* 0x000000ff0000720c */ /* 0x000fe40000784270 */
[----:B------:R-:W-:Y:S02]  /*67c0*/  F2FP.F16.F32.PACK_AB R42, RZ, R42 ;  /* 0x0000002aff2a723e */ /* 0x000fe400000000ff */
[----:B------:R-:W-:-:S02]  /*67d0*/  F2FP.F16.F32.PACK_AB R43, RZ, R43 ;  /* 0x0000002bff2b723e */ /* 0x000fc400000000ff */
[----:B------:R-:W-:Y:S01]  /*67e0*/  F2FP.F16.F32.PACK_AB R44, RZ, R44 ;  /* 0x0000002cff2c723e */ /* 0x000fe200000000ff */
[----:B------:R-:W-:Y:S01]  /*67f0*/  @P1 STG.E.U16 desc[UR36][R8.64+0xc0], R42 ;  /* 0x0000c02a08001986 */ /* 0x000fe2000c101524 */
[----:B------:R-:W-:Y:S02]  /*6800*/  F2FP.F16.F32.PACK_AB R45, RZ, R45 ;  /* 0x0000002dff2d723e */ /* 0x000fe400000000ff */
[C---:B------:R-:W-:Y:S01]  /*6810*/  ISETP.GT.AND P1, PT, R0.reuse, 0x8, P2 ;  /* 0x000000080000780c */ /* 0x040fe20001724270 */
[----:B------:R-:W-:Y:S01]  /*6820*/  @P3 STG.E.U16 desc[UR36][R8.64+0xc2], R43 ;  /* 0x0000c22b08003986 */ /* 0x000fe2000c101524 */
[C---:B------:R-:W-:Y:S02]  /*6830*/  ISETP.GT.AND P2, PT, R3.reuse, 0x70, PT ;  /* 0x000000700300780c */ /* 0x040fe40003f44270 */
[----:B------:R-:W-:Y:S01]  /*6840*/  ISETP.GT.AND P3, PT, R0, 0x8, P0 ;  /* 0x000000080000780c */ /* 0x000fe20000764270 */
[----:B------:R-:W-:Y:S01]  /*6850*/  @P5 STG.E.U16 desc[UR36][R6.64+0xd0], R44 ;  /* 0x0000d02c06005986 */ /* 0x000fe2000c101524 */
[----:B------:R-:W-:-:S02]  /*6860*/  ISETP.GT.AND P0, PT, R3, 0x71, PT ;  /* 0x000000710300780c */ /* 0x000fc40003f04270 */
[C---:B------:R-:W-:Y:S01]  /*6870*/  ISETP.GT.AND P5, PT, R0.reuse, RZ, P2 ;  /* 0x000000ff0000720c */ /* 0x040fe200017a4270 */
[----:B------:R-:W-:Y:S01]  /*6880*/  @P4 STG.E.U16 desc[UR36][R6.64+0xd2], R45 ;  /* 0x0000d22d06004986 */ /* 0x000fe2000c101524 */
[----:B------:R-:W-:Y:S02]  /*6890*/  ISETP.GT.AND P4, PT, R0, RZ, P0 ;  /* 0x000000ff0000720c */ /* 0x000fe40000784270 */
[----:B------:R-:W-:Y:S02]  /*68a0*/  F2FP.F16.F32.PACK_AB R46, RZ, R46 ;  /* 0x0000002eff2e723e */ /* 0x000fe400000000ff */
[----:B------:R-:W-:Y:S02]  /*68b0*/  F2FP.F16.F32.PACK_AB R47, RZ, R47 ;  /* 0x0000002fff2f723e */ /* 0x000fe400000000ff */
[----:B------:R-:W-:Y:S01]  /*68c0*/  F2FP.F16.F32.PACK_AB R48, RZ, R48 ;  /* 0x00000030ff30723e */ /* 0x000fe200000000ff */
[----:B------:R-:W-:Y:S01]  /*68d0*/  @P1 STG.E.U16 desc[UR36][R8.64+0xd0], R46 ;  /* 0x0000d02e08001986 */ /* 0x000fe2000c101524 */
[----:B------:R-:W-:-:S02]  /*68e0*/  F2FP.F16.F32.PACK_AB R49, RZ, R49 ;  /* 0x00000031ff31723e */ /* 0x000fc400000000ff */
[C---:B------:R-:W-:Y:S01]  /*68f0*/  ISETP.GT.AND P2, PT, R0.reuse, 0x8, P2 ;  /* 0x000000080000780c */ /* 0x040fe20001744270 */
[----:B------:R-:W-:Y:S01]  /*6900*/  @P3 STG.E.U16 desc[UR36][R8.64+0xd2], R47 ;  /* 0x0000d22f08003986 */ /* 0x000fe2000c101524 */
[C---:B------:R-:W-:Y:S02]  /*6910*/  ISETP.GT.AND P3, PT, R3.reuse, 0x78, PT ;  /* 0x000000780300780c */ /* 0x040fe40003f64270 */
[C---:B------:R-:W-:Y:S01]  /*6920*/  ISETP.GT.AND P0, PT, R0.reuse, 0x8, P0 ;  /* 0x000000080000780c */ /* 0x040fe20000704270 */
[----:B------:R-:W-:Y:S01]  /*6930*/  @P5 STG.E.U16 desc[UR36][R6.64+0xe0], R48 ;  /* 0x0000e03006005986 */ /* 0x000fe2000c101524 */
[----:B------:R-:W-:Y:S02]  /*6940*/  ISETP.GT.AND P1, PT, R3, 0x79, PT ;  /* 0x000000790300780c */ /* 0x000fe40003f24270 */
[----:B------:R-:W-:Y:S01]  /*6950*/  F2FP.F16.F32.PACK_AB R50, RZ, R50 ;  /* 0x00000032ff32723e */ /* 0x000fe200000000ff */
[----:B------:R-:W-:Y:S01]  /*6960*/  @P4 STG.E.U16 desc[UR36][R6.64+0xe2], R49 ;  /* 0x0000e23106004986 */ /* 0x000fe2000c101524 */
[----:B------:R-:W-:-:S02]  /*6970*/  ISETP.GT.AND P4, PT, R0, RZ, P3 ;  /* 0x000000ff0000720c */ /* 0x000fc40001f84270 */
[C---:B------:R-:W-:Y:S01]  /*6980*/  ISETP.GT.AND P5, PT, R0.reuse, RZ, P1 ;  /* 0x000000ff0000720c */ /* 0x040fe20000fa4270 */
[----:B------:R-:W-:Y:S01]  /*6990*/  @P2 STG.E.U16 desc[UR36][R8.64+0xe0], R50 ;  /* 0x0000e03208002986 */ /* 0x000fe2000c101524 */
[----:B------:R-:W-:Y:S02]  /*69a0*/  F2FP.F16.F32.PACK_AB R51, RZ, R51 ;  /* 0x00000033ff33723e */ /* 0x000fe400000000ff */
[----:B------:R-:W-:Y:S02]  /*69b0*/  F2FP.F16.F32.PACK_AB R52, RZ, R52 ;  /* 0x00000034ff34723e */ /* 0x000fe400000000ff */
[----:B------:R-:W-:Y:S01]  /*69c0*/  ISETP.GT.AND P2, PT, R3, 0x80, PT ;  /* 0x000000800300780c */ /* 0x000fe20003f44270 */
[----:B------:R-:W-:Y:S01]  /*69d0*/  @P0 STG.E.U16 desc[UR36][R8.64+0xe2], R51 ;  /* 0x0000e23308000986 */ /* 0x000fe2000c101524 */
[----:B------:R-:W-:Y:S02]  /*69e0*/  F2FP.F16.F32.PACK_AB R53, RZ, R53 ;  /* 0x00000035ff35723e */ /* 0x000fe400000000ff */
[C---:B------:R-:W-:Y:S01]  /*69f0*/  ISETP.GT.AND P3, PT, R0.reuse, 0x8, P3 ;  /* 0x000000080000780c */ /* 0x040fe20001f64270 */
[----:B------:R-:W-:Y:S01]  /*6a00*/  @P4 STG.E.U16 desc[UR36][R6.64+0xf0], R52 ;  /* 0x0000f03406004986 */ /* 0x000fe2000c101524 */
[----:B------:R-:W-:-:S02]  /*6a10*/  ISETP.GT.AND P1, PT, R0, 0x8, P1 ;  /* 0x000000080000780c */ /* 0x000fc40000f24270 */
[----:B------:R-:W-:Y:S01]  /*6a20*/  ISETP.GT.AND P0, PT, R3, 0x81, PT ;  /* 0x000000810300780c */ /* 0x000fe20003f04270 */
[----:B------:R-:W-:Y:S01]  /*6a30*/  @P5 STG.E.U16 desc[UR36][R6.64+0xf2], R53 ;  /* 0x0000f23506005986 */ /* 0x000fe2000c101524 */
[C---:B------:R-:W-:Y:S02]  /*6a40*/  ISETP.GT.AND P4, PT, R0.reuse, RZ, P2 ;  /* 0x000000ff0000720c */ /* 0x040fe40001784270 */
        /* <DEDUP_REMOVED lines=8> */
[C---:B------:R-:W-:Y:S02]  /*6ad0*/  ISETP.GT.AND P1, PT, R0.reuse, 0x8, P0 ;  /* 0x000000080000780c */ /* 0x040fe40000724270 */
[C---:B------:R-:W-:Y:S01]  /*6ae0*/  ISETP.GT.AND P0, PT, R3.reuse, 0x89, PT ;  /* 0x000000890300780c */ /* 0x040fe20003f04270 */
[----:B------:R-:W-:Y:S01]  /*6af0*/  @P4 STG.E.U16 desc[UR36][R6.64+0x100], R24 ;  /* 0x0001001806004986 */ /* 0x000fe2000c101524 */
[----:B------:R-:W-:Y:S02]  /*6b00*/  ISETP.GT.AND P4, PT, R3, 0x88, PT ;  /* 0x000000880300780c */ /* 0x000fe40003f84270 */
[----:B------:R-:W-:Y:S01]  /*6b10*/  F2FP.F16.F32.PACK_AB R26, RZ, R26 ;  /* 0x0000001aff1a723e */ /* 0x000fe200000000ff */
[----:B------:R-:W-:Y:S01]  /*6b20*/  @P5 STG.E.U16 desc[UR36][R6.64+0x102], R25 ;  /* 0x0001021906005986 */ /* 0x000fe2000c101524 */
[----:B------:R-:W-:-:S02]  /*6b30*/  ISETP.GT.AND P5, PT, R0, RZ, P4 ;  /* 0x000000ff0000720c */ /* 0x000fc400027a4270 */
[----:B------:R-:W-:Y:S01]  /*6b40*/  F2FP.F16.F32.PACK_AB R27, RZ, R27 ;  /* 0x0000001bff1b723e */ /* 0x000fe200000000ff */
[----:B------:R-:W-:Y:S01]  /*6b50*/  @P2 STG.E.U16 desc[UR36][R8.64+0x100], R26 ;  /* 0x0001001a08002986 */ /* 0x000fe2000c101524 */
[----:B------:R-:W-:Y:S02]  /*6b60*/  F2FP.F16.F32.PACK_AB R28, RZ, R28 ;  /* 0x0000001cff1c723e */ /* 0x000fe400000000ff */
[C---:B------:R-:W-:Y:S01]  /*6b70*/  ISETP.GT.AND P3, PT, R0.reuse, RZ, P0 ;  /* 0x000000ff0000720c */ /* 0x040fe20000764270 */
[----:B------:R-:W-:Y:S01]  /*6b80*/  @P1 STG.E.U16 desc[UR36][R8.64+0x102], R27 ;  /* 0x0001021b08001986 */ /* 0x000fe2000c101524 */
[C---:B------:R-:W-:Y:S02]  /*6b90*/  ISETP.GT.AND P4, PT, R0.reuse, 0x8, P4 ;  /* 0x000000080000780c */ /* 0x040fe40002784270 */
[----:B------:R-:W-:Y:S02]  /*6ba0*/  F2FP.F16.F32.PACK_AB R29, RZ, R29 ;  /* 0x0000001dff1d723e */ /* 0x000fe400000000ff */
[----:B------:R-:W-:Y:S01]  /*6bb0*/  F2FP.F16.F32.PACK_AB R30, RZ, R30 ;  /* 0x0000001eff1e723e */ /* 0x000fe200000000ff */
[----:B------:R-:W-:Y:S01]  /*6bc0*/  @P5 STG.E.U16 desc[UR36][R6.64+0x110], R28 ;  /* 0x0001101c06005986 */ /* 0x000fe2000c101524 */
[----:B------:R-:W-:-:S02]  /*6bd0*/  ISETP.GT.AND P5, PT, R0, 0x8, P0 ;  /* 0x000000080000780c */ /* 0x000fc400007a4270 */
[----:B------:R-:W-:Y:S02]  /*6be0*/  F2FP.F16.F32.PACK_AB R31, RZ, R31 ;  /* 0x0000001fff1f723e */ /* 0x000fe400000000ff */
[C---:B------:R-:W-:Y:S01]  /*6bf0*/  ISETP.GT.AND P0, PT, R3.reuse, 0x91, PT ;  /* 0x000000910300780c */ /* 0x040fe20003f04270 */
[----:B------:R-:W-:Y:S01]  /*6c00*/  @P3 STG.E.U16 desc[UR36][R6.64+0x112], R29 ;  /* 0x0001121d06003986 */ /* 0x000fe2000c101524 */
[----:B------:R-:W-:Y:S02]  /*6c10*/  ISETP.GT.AND P3, PT, R3, 0x90, PT ;  /* 0x000000900300780c */ /* 0x000fe40003f64270 */
[----:B------:R-:W-:Y:S01]  /*6c20*/  F2FP.F16.F32.PACK_AB R32, RZ, R32 ;  /* 0x00000020ff20723e */ /* 0x000fe200000000ff */
[----:B------:R-:W-:Y:S01]  /*6c30*/  @P4 STG.E.U16 desc[UR36][R8.64+0x110], R30 ;  /* 0x0001101e08004986 */ /* 0x000fe2000c101524 */
[C---:B------:R-:W-:Y:S02]  /*6c40*/  ISETP.GT.AND P4, PT, R0.reuse, RZ, P3 ;  /* 0x000000ff0000720c */ /* 0x040fe40001f84270 */
[----:B------:R-:W-:Y:S01]  /*6c50*/  F2FP.F16.F32.PACK_AB R33, RZ, R33 ;  /* 0x00000021ff21723e */ /* 0x000fe200000000ff */
[----:B------:R-:W-:Y:S01]  /*6c60*/  @P5 STG.E.U16 desc[UR36][R8.64+0x112], R31 ;  /* 0x0001121f08005986 */ /* 0x000fe2000c101524 */
[----:B------:R-:W-:-:S02]  /*6c70*/  ISETP.GT.AND P5, PT, R0, RZ, P0 ;  /* 0x000000ff0000720c */ /* 0x000fc400007a4270 */
[C---:B------:R-:W-:Y:S02]  /*6c80*/  ISETP.GT.AND P2, PT, R3.reuse, 0x98, PT ;  /* 0x000000980300780c */ /* 0x040fe40003f44270 */
[----:B------:R-:W-:Y:S02]  /*6c90*/  ISETP.GT.AND P1, PT, R3, 0x99, PT ;  /* 0x000000990300780c */ /* 0x000fe40003f24270 */
[C---:B------:R-:W-:Y:S02]  /*6ca0*/  ISETP.GT.AND P3, PT, R0.reuse, 0x8, P3 ;  /* 0x000000080000780c */ /* 0x040fe40001f64270 */
[C---:B------:R-:W-:Y:S01]  /*6cb0*/  ISETP.GT.AND P0, PT, R0.reuse, 0x8, P0 ;  /* 0x000000080000780c */ /* 0x040fe20000704270 */
[----:B------:R-:W-:Y:S01]  /*6cc0*/  @P4 STG.E.U16 desc[UR36][R6.64+0x120], R32 ;  /* 0x0001202006004986 */ /* 0x000fe2000c101524 */
[C---:B------:R-:W-:Y:S02]  /*6cd0*/  ISETP.GT.AND P4, PT, R0.reuse, RZ, P1 ;  /* 0x000000ff0000720c */ /* 0x040fe40000f84270 */
[----:B------:R-:W-:Y:S01]  /*6ce0*/  F2FP.F16.F32.PACK_AB R34, RZ, R34 ;  /* 0x00000022ff22723e */ /* 0x000fe200000000ff */
[----:B------:R-:W-:Y:S01]  /*6cf0*/  @P5 STG.E.U16 desc[UR36][R6.64+0x122], R33 ;  /* 0x0001222106005986 */ /* 0x000fe2000c101524 */
[----:B------:R-:W-:-:S02]  /*6d00*/  ISETP.GT.AND P5, PT, R0, RZ, P2 ;  /* 0x000000ff0000720c */ /* 0x000fc400017a4270 */
[C---:B------:R-:W-:Y:S02]  /*6d10*/  ISETP.GT.AND P2, PT, R0.reuse, 0x8, P2 ;  /* 0x000000080000780c */ /* 0x040fe40001744270 */
[----:B------:R-:W-:Y:S01]  /*6d20*/  F2FP.F16.F32.PACK_AB R35, RZ, R35 ;  /* 0x00000023ff23723e */ /* 0x000fe200000000ff */
[----:B------:R-:W-:Y:S01]  /*6d30*/  @P3 STG.E.U16 desc[UR36][R8.64+0x120], R34 ;  /* 0x0001202208003986 */ /* 0x000fe2000c101524 */
[----:B------:R-:W-:Y:S02]  /*6d40*/  ISETP.GT.AND P1, PT, R0, 0x8, P1 ;  /* 0x000000080000780c */ /* 0x000fe40000f24270 */
[----:B------:R-:W-:Y:S01]  /*6d50*/  F2FP.F16.F32.PACK_AB R36, RZ, R36 ;  /* 0x00000024ff24723e */ /* 0x000fe200000000ff */
[----:B------:R-:W-:Y:S01]  /*6d60*/  @P0 STG.E.U16 desc[UR36][R8.64+0x122], R35 ;  /* 0x0001222308000986 */ /* 0x000fe2000c101524 */
[----:B------:R-:W-:Y:S02]  /*6d70*/  F2FP.F16.F32.PACK_AB R37, RZ, R37 ;  /* 0x00000025ff25723e */ /* 0x000fe400000000ff */
[----:B------:R-:W-:Y:S01]  /*6d80*/  F2FP.F16.F32.PACK_AB R38, RZ, R38 ;  /* 0x00000026ff26723e */ /* 0x000fe200000000ff */
[----:B------:R-:W-:Y:S01]  /*6d90*/  @P5 STG.E.U16 desc[UR36][R6.64+0x130], R36 ;  /* 0x0001302406005986 */ /* 0x000fe2000c101524 */
[----:B------:R-:W-:-:S03]  /*6da0*/  F2FP.F16.F32.PACK_AB R39, RZ, R39 ;  /* 0x00000027ff27723e */ /* 0x000fc600000000ff */
[----:B------:R0:W-:Y:S02]  /*6db0*/  @P4 STG.E.U16 desc[UR36][R6.64+0x132], R37 ;  /* 0x0001322506004986 */ /* 0x0001e4000c101524 */
[----:B0-----:R-:W-:Y:S02]  /*6dc0*/  @P2 IMAD.MOV.U32 R6, RZ, RZ, R8 ;  /* 0x000000ffff062224 */ /* 0x001fe400078e0008 */
[----:B------:R-:W-:-:S05]  /*6dd0*/  @P2 IMAD.MOV.U32 R7, RZ, RZ, R9 ;  /* 0x000000ffff072224 */ /* 0x000fca00078e0009 */
[----:B------:R0:W-:Y:S04]  /*6de0*/  @P2 STG.E.U16 desc[UR36][R6.64+0x130], R38 ;  /* 0x0001302606002986 */ /* 0x0001e8000c101524 */
[----:B------:R0:W-:Y:S02]  /*6df0*/  @P1 STG.E.U16 desc[UR36][R8.64+0x132], R39 ;  /* 0x0001322708001986 */ /* 0x0001e4000c101524 */
.L_x_187:
[----:B------:R-:W-:Y:S05]  /*6e00*/  BSYNC B0 ;  /* 0x0000000000007941 */ /* 0x000fea0003800000 */
.L_x_29:
[----:B------:R-:W-:Y:S01]  /*6e10*/  ULDC UR4, c[0x0][0xc] ;  /* 0x0000030000047ab9 */ /* 0x000fe20000000800 */
[----:B------:R-:W-:Y:S01]  /*6e20*/  ULDC UR5, c[0x0][0x10] ;  /* 0x0000040000057ab9 */ /* 0x000fe20000000800 */
[----:B0-----:R-:W0:Y:S01]  /*6e30*/  LDC R3, c[0x0][0x14] ;  /* 0x00000500ff037b82 */ /* 0x001e220000000800 */
[----:B------:R-:W-:Y:S01]  /*6e40*/  UIMAD.WIDE.U32 UR4, UR4, UR5, URZ ;  /* 0x00000005040472a5 */ /* 0x000fe2000f8e003f */
[----:B------:R-:W-:Y:S01]  /*6e50*/  PRMT R0, RZ, 0x7610, R0 ;  /* 0x00007610ff007816 */ /* 0x000fe20000000000 */
[----:B------:R-:W-:Y:S02]  /*6e60*/  IMAD.MOV.U32 R107, RZ, RZ, -0x1 ;  /* 0xffffffffff6b7424 */ /* 0x000fe400078e00ff */
[----:B------:R-:W-:Y:S02]  /*6e70*/  IMAD.MOV.U32 R105, RZ, RZ, -0x1 ;  /* 0xffffffffff697424 */ /* 0x000fe400078e00ff */
[----:B0-----:R-:W-:-:S04]  /*6e80*/  IMAD.WIDE.U32 R16, R3, UR4, R16 ;  /* 0x0000000403107c25 */ /* 0x001fc8000f8e0010 */
[----:B------:R-:W-:Y:S01]  /*6e90*/  IMAD R3, R3, UR5, RZ ;  /* 0x0000000503037c24 */ /* 0x000fe2000f8e02ff */
[----:B------:R-:W-:Y:S02]  /*6ea0*/  ULDC.64 UR4, c[0x0][0x650] ;  /* 0x0001940000047ab9 */ /* 0x000fe40000000a00 */
[----:B------:R-:W-:Y:S01]  /*6eb0*/  ISETP.GE.U32.AND P0, PT, R16, UR4, PT ;  /* 0x0000000410007c0c */ /* 0x000fe2000bf06070 */
[----:B------:R-:W-:-:S05]  /*6ec0*/  IMAD.IADD R17, R17, 0x1, R3 ;  /* 0x0000000111117824 */ /* 0x000fca00078e0203 */
[----:B------:R-:W-:-:S13]  /*6ed0*/  ISETP.GE.U32.AND.EX P0, PT, R17, UR5, PT, P0 ;  /* 0x0000000511007c0c */ /* 0x000fda000bf06100 */
[----:B------:R-:W-:Y:S05]  /*6ee0*/  @P0 BRA `(.L_x_188) ;  /* 0x0000000400640947 */ /* 0x000fea0003800000 */
[----:B------:R-:W0:Y:S01]  /*6ef0*/  S2R R12, SR_CTAID.X ;  /* 0x00000000000c7919 */ /* 0x000e220000002500 */
[----:B------:R-:W0:Y:S01]  /*6f00*/  LDC.64 R10, c[0x0][0x628] ;  /* 0x00018a00ff0a7b82 */ /* 0x000e220000000a00 */
[----:B------:R-:W-:Y:S01]  /*6f10*/  ULDC UR4, c[0x0][0x150] ;  /* 0x0000540000047ab9 */ /* 0x000fe20000000800 */
[----:B-1234-:R-:W-:Y:S01]  /*6f20*/  IMAD.MOV.U32 R8, RZ, RZ, R16 ;  /* 0x000000ffff087224 */ /* 0x01efe200078e0010 */
[----:B------:R-:W1:Y:S01]  /*6f30*/  S2R R24, SR_CTAID.Y ;  /* 0x0000000000187919 */ /* 0x000e620000002600 */
[----:B------:R-:W-:-:S04]  /*6f40*/  IMAD.MOV.U32 R9, RZ, RZ, R17 ;  /* 0x000000ffff097224 */ /* 0x000fc800078e0011 */
[----:B------:R-:W2:Y:S08]  /*6f50*/  LDC R21, c[0x0][0x144] ;  /* 0x00005100ff157b82 */ /* 0x000eb00000000800 */
[----:B------:R-:W3:Y:S08]  /*6f60*/  LDC R0, c[0x0][0x630] ;  /* 0x00018c00ff007b82 */ /* 0x000ef00000000800 */
[----:B------:R-:W4:Y:S01]  /*6f70*/  LDC.64 R14, c[0x0][0x620] ;  /* 0x00018800ff0e7b82 */ /* 0x000f220000000a00 */
[----:B0-----:R-:W-:-:S04]  /*6f80*/  ISETP.NE.U32.AND P0, PT, R10, RZ, PT ;  /* 0x000000ff0a00720c */ /* 0x001fc80003f05070 */
[----:B------:R-:W-:Y:S02]  /*6f90*/  ISETP.NE.AND.EX P0, PT, R11, RZ, PT, P0 ;  /* 0x000000ff0b00720c */ /* 0x000fe40003f05300 */
[----:B------:R-:W-:-:S05]  /*6fa0*/  I2FP.F32.U32 R3, R12 ;  /* 0x0000000c00037245 */ /* 0x000fca0000201000 */
[----:B------:R-:W-:-:S04]  /*6fb0*/  FMUL R3, R3, UR4 ;  /* 0x0000000403037c20 */ /* 0x000fc80008400000 */
[----:B------:R0:W0:Y:S02]  /*6fc0*/  F2I.U32.TRUNC.NTZ R20, R3 ;  /* 0x0000000300147305 */ /* 0x000024000020f000 */
[----:B-123--:R-:W-:Y:S05]  /*6fd0*/  @!P0 BRA `(.L_x_189) ;  /* 0x0000000000288947 */ /* 0x00efea0003800000 */
[----:B0-----:R-:W0:Y:S02]  /*6fe0*/  LDC R3, c[0x0][0x634] ;  /* 0x00018d00ff037b82 */ /* 0x001e240000000800 */
        /* <DEDUP_REMOVED lines=9> */
.L_x_189:
[----:B------:R-:W1:Y:S01]  /*7080*/  LDC.64 R28, c[0x0][0x640] ;  /* 0x00019000ff1c7b82 */ /* 0x000e620000000a00 */
[-CC-:B------:R-:W-:Y:S01]  /*7090*/  SHF.R.U64 R105, R8, R0.reuse, R9.reuse ;  /* 0x0000000008697219 */ /* 0x180fe20000001209 */
[----:B0-----:R-:W-:Y:S01]  /*70a0*/  IMAD.MOV R20, RZ, RZ, -R20 ;  /* 0x000000ffff147224 */ /* 0x001fe200078e0a14 */
[----:B------:R-:W-:Y:S01]  /*70b0*/  SHF.R.U32.HI R0, RZ, R0, R9 ;  /* 0x00000000ff007219 */ /* 0x000fe20000011609 */
[----:B------:R-:W-:Y:S01]  /*70c0*/  ULDC UR4, c[0x0][0x154] ;  /* 0x0000550000047ab9 */ /* 0x000fe20000000800 */
[----:B------:R-:W-:Y:S01]  /*70d0*/  IADD3 R3, P0, RZ, -R105, RZ ;  /* 0x80000069ff037210 */ /* 0x000fe20007f1e0ff */
[----:B------:R-:W-:Y:S02]  /*70e0*/  IMAD R21, R21, R20, R12 ;  /* 0x0000001415157224 */ /* 0x000fe400078e020c */
[----:B------:R-:W0:Y:S01]  /*70f0*/  LDC R6, c[0x0][0x618] ;  /* 0x00018600ff067b82 */ /* 0x000e220000000800 */
[----:B------:R-:W-:Y:S02]  /*7100*/  IMAD.MOV.U32 R7, RZ, RZ, 0x1 ;  /* 0x00000001ff077424 */ /* 0x000fe400078e00ff */
[----:B------:R-:W-:-:S04]  /*7110*/  IMAD.X R5, RZ, RZ, ~R0, P0 ;  /* 0x000000ffff057224 */ /* 0x000fc800000e0e00 */
[-C--:B----4-:R-:W-:Y:S01]  /*7120*/  IMAD R0, R5, R14.reuse, RZ ;  /* 0x0000000e05007224 */ /* 0x090fe200078e02ff */
[----:B------:R-:W2:Y:S01]  /*7130*/  LDC R8, c[0x0][0x608] ;  /* 0x00018200ff087b82 */ /* 0x000ea20000000800 */
[----:B------:R-:W-:-:S04]  /*7140*/  IMAD.WIDE.U32 R4, R3, R14, R16 ;  /* 0x0000000e03047225 */ /* 0x000fc800078e0010 */
[----:B------:R-:W-:Y:S01]  /*7150*/  IMAD R3, R3, R15, R0 ;  /* 0x0000000f03037224 */ /* 0x000fe200078e0200 */
[----:B------:R-:W-:Y:S02]  /*7160*/  I2FP.F32.U32 R0, R24 ;  /* 0x0000001800007245 */ /* 0x000fe40000201000 */
[----:B------:R-:W3:Y:S01]  /*7170*/  LDC R26, c[0x0][0x658] ;  /* 0x00019600ff1a7b82 */ /* 0x000ee20000000800 */
[----:B------:R-:W-:Y:S01]  /*7180*/  IMAD.IADD R3, R5, 0x1, R3 ;  /* 0x0000000105037824 */ /* 0x000fe200078e0203 */
[----:B-1----:R-:W-:Y:S01]  /*7190*/  ISETP.NE.U32.AND P0, PT, R28, RZ, PT ;  /* 0x000000ff1c00720c */ /* 0x002fe20003f05070 */
[----:B------:R-:W-:Y:S01]  /*71a0*/  FMUL R0, R0, UR4 ;  /* 0x0000000400007c20 */ /* 0x000fe20008400000 */
[----:B------:R-:W-:Y:S02]  /*71b0*/  IMAD.MOV.U32 R5, RZ, RZ, -0x1 ;  /* 0xffffffffff057424 */ /* 0x000fe400078e00ff */
[----:B------:R-:W-:Y:S01]  /*71c0*/  ISETP.NE.AND.EX P0, PT, R29, RZ, PT, P0 ;  /* 0x000000ff1d00720c */ /* 0x000fe20003f05300 */
[----:B------:R1:W4:Y:S01]  /*71d0*/  F2I.U32.TRUNC.NTZ R13, R0 ;  /* 0x00000000000d7305 */ /* 0x000322000020f000 */
[----:B------:R-:W1:Y:S01]  /*71e0*/  LDC R15, c[0x0][0x148] ;  /* 0x00005200ff0f7b82 */ /* 0x000e620000000800 */
[----:B0-----:R-:W-:-:S02]  /*71f0*/  SHF.R.U64 R12, R4, R6, R3 ;  /* 0x00000006040c7219 */ /* 0x001fc40000001203 */
[----:B------:R-:W-:-:S05]  /*7200*/  SHF.R.U32.HI R3, RZ, R6, R3 ;  /* 0x00000006ff037219 */ /* 0x000fca0000011603 */
[----:B------:R-:W0:Y:S01]  /*7210*/  LDC R20, c[0x0][0x600] ;  /* 0x00018000ff147b82 */ /* 0x000e220000000800 */
[-CC-:B--2---:R-:W-:Y:S02]  /*7220*/  SHF.R.U64 R10, R12, R8.reuse, R3.reuse ;  /* 0x000000080c0a7219 */ /* 0x184fe40000001203 */
[----:B------:R-:W-:-:S05]  /*7230*/  SHF.R.U32.HI R3, RZ, R8, R3 ;  /* 0x00000008ff037219 */ /* 0x000fca0000011603 */
[----:B------:R-:W2:Y:S01]  /*7240*/  LDC R27, c[0x0][0x648] ;  /* 0x00019200ff1b7b82 */ /* 0x000ea20000000800 */
[-C--:B---3--:R-:W-:Y:S02]  /*7250*/  SHF.L.U32 R4, R5, R26.reuse, RZ ;  /* 0x0000001a05047219 */ /* 0x088fe400000006ff */
[-CC-:B------:R-:W-:Y:S02]  /*7260*/  SHF.R.U64 R14, R10, R26.reuse, R3.reuse ;  /* 0x0000001a0a0e7219 */ /* 0x180fe40000001203 */
[----:B------:R-:W-:Y:S02]  /*7270*/  SHF.R.U32.HI R5, RZ, R26, R3 ;  /* 0x0000001aff057219 */ /* 0x000fe40000011603 */
[----:B------:R-:W-:Y:S01]  /*7280*/  LOP3.LUT R25, RZ, R4, RZ, 0x33, !PT ;  /* 0x00000004ff197212 */ /* 0x000fe200078e33ff */
[----:B------:R-:W3:Y:S01]  /*7290*/  LDC R30, c[0x0][0x638] ;  /* 0x00018e00ff1e7b82 */ /* 0x000ee20000000800 */
[----:B------:R-:W-:Y:S01]  /*72a0*/  SHF.L.U32 R26, R7, R26, RZ ;  /* 0x0000001a071a7219 */ /* 0x000fe200000006ff */
[----:B------:R-:W-:-:S06]  /*72b0*/  IMAD.MOV.U32 R4, RZ, RZ, R14 ;  /* 0x000000ffff047224 */ /* 0x000fcc00078e000e */
[----:B------:R-:W0:Y:S01]  /*72c0*/  LDC R31, c[0x0][0x610] ;  /* 0x00018400ff1f7b82 */ /* 0x000e220000000800 */
[----:B----4-:R-:W-:Y:S05]  /*72d0*/  @!P0 BRA `(.L_x_190) ;  /* 0x0000000000288947 */ /* 0x010fea0003800000 */
[----:B------:R-:W4:Y:S02]  /*72e0*/  LDC R3, c[0x0][0x64c] ;  /* 0x00019300ff037b82 */ /* 0x000f240000000800 */
[----:B----4-:R-:W-:-:S05]  /*72f0*/  IADD3 R3, P0, R14, R3, RZ ;  /* 0x000000030e037210 */ /* 0x010fca0007f1e0ff */
        /* <DEDUP_REMOVED lines=8> */
.L_x_190:
[----:B------:R-:W-:Y:S01]  /*7380*/  ISETP.NE.AND P0, PT, R2, 0x1, PT ;  /* 0x000000010200780c */ /* 0x000fe20003f05270 */
[----:B0-----:R-:W-:Y:S01]  /*7390*/  VIADD R7, R20, 0xffffffff ;  /* 0xffffffff14077836 */ /* 0x001fe20000000000 */
[----:B-12---:R-:W-:Y:S01]  /*73a0*/  SHF.R.U64 R0, R4, R27, R5 ;  /* 0x0000001b04007219 */ /* 0x006fe20000001205 */
[----:B------:R-:W-:Y:S01]  /*73b0*/  IMAD.MOV R13, RZ, RZ, -R13 ;  /* 0x000000ffff0d7224 */ /* 0x000fe200078e0a0d */
[----:B------:R-:W-:Y:S01]  /*73c0*/  LOP3.LUT R5, R10, R25, RZ, 0xc0, !PT ;  /* 0x000000190a057212 */ /* 0x000fe200078ec0ff */
[----:B------:R-:W-:Y:S02]  /*73d0*/  IMAD.MOV.U32 R6, RZ, RZ, 0x1 ;  /* 0x00000001ff067424 */ /* 0x000fe400078e00ff */
[----:B------:R-:W-:Y:S02]  /*73e0*/  IMAD.MOV R3, RZ, RZ, -R0 ;  /* 0x000000ffff037224 */ /* 0x000fe400078e0a00 */
[----:B------:R-:W-:Y:S01]  /*73f0*/  IMAD R4, R26, R0, R5 ;  /* 0x000000001a047224 */ /* 0x000fe200078e0205 */
[----:B------:R-:W-:Y:S01]  /*7400*/  LOP3.LUT R5, R12, R7, RZ, 0xc0, !PT ;  /* 0x000000070c057212 */ /* 0x000fe200078ec0ff */
[----:B---3--:R-:W-:-:S02]  /*7410*/  IMAD R0, R3, R30, R14 ;  /* 0x0000001e03007224 */ /* 0x008fc400078e020e */
[----:B------:R-:W-:Y:S02]  /*7420*/  @P0 IMAD R21, R15, R13, R24 ;  /* 0x0000000d0f150224 */ /* 0x000fe400078e0218 */
[----:B------:R-:W-:Y:S01]  /*7430*/  IMAD R3, R0, R20, R5 ;  /* 0x0000001400037224 */ /* 0x000fe200078e0205 */
[----:B------:R-:W-:Y:S01]  /*7440*/  PRMT R0, R6, 0x7610, R0 ;  /* 0x0000761006007816 */ /* 0x000fe20000000000 */
[----:B------:R-:W-:-:S05]  /*7450*/  IMAD R4, R4, R31, R21 ;  /* 0x0000001f04047224 */ /* 0x000fca00078e0215 */
[----:B------:R-:W-:Y:S02]  /*7460*/  SEL R107, R3, R4, !P0 ;  /* 0x00000004036b7207 */ /* 0x000fe40004000000 */
[----:B------:R-:W-:-:S07]  /*7470*/  SEL R4, R4, R3, !P0 ;  /* 0x0000000304047207 */ /* 0x000fce0004000000 */
.L_x_188:
[----:B------:R-:W-:Y:S01]  /*7480*/  LOP3.LUT P0, RZ, R0, 0xff, RZ, 0xc0, !PT ;  /* 0x000000ff00ff7812 */ /* 0x000fe2000780c0ff */
[----:B------:R-:W-:-:S12]  /*7490*/  IMAD.MOV.U32 R106, RZ, RZ, R4 ;  /* 0x000000ffff6a7224 */ /* 0x000fd800078e0004 */
[----:B------:R-:W-:Y:S05]  /*74a0*/  @P0 BRA `(.L_x_191) ;  /* 0xffffff9c00540947 */ /* 0x000fea000383ffff */
[----:B------:R-:W-:Y:S05]  /*74b0*/  EXIT ;  /* 0x000000000000794d */ /* 0x000fea0003800000 */
.L_x_4:
[----:B0-----:R-:W-:Y:S01]  /*74c0*/  ULDC.64 UR4, c[0x0][0x650] ;  /* 0x0001940000047ab9 */ /* 0x001fe20000000a00 */
        /* <DEDUP_REMOVED lines=25> */
.L_x_193:
[--C-:B------:R-:W-:Y:S01]  /*7660*/  SHF.R.U64 R12, R10, R14, R11.reuse ;  /* 0x0000000e0a0c7219 */ /* 0x100fe2000000120b */
[----:B------:R-:W0:Y:S01]  /*7670*/  LDC R22, c[0x0][0x618] ;  /* 0x00018600ff167b82 */ /* 0x000e220000000800 */
[----:B------:R-:W-:Y:S01]  /*7680*/  I2FP.F32.U32 R6, R4 ;  /* 0x0000000400067245 */ /* 0x000fe20000201000 */
[----:B------:R-:W-:Y:S01]  /*7690*/  ULDC UR4, c[0x0][0x150] ;  /* 0x0000540000047ab9 */ /* 0x000fe20000000800 */
[----:B------:R-:W-:Y:S02]  /*76a0*/  SHF.R.U32.HI R5, RZ, R14, R11 ;  /* 0x0000000eff057219 */ /* 0x000fe4000001160b */
[----:B------:R-:W-:Y:S01]  /*76b0*/  IADD3 R9, P0, RZ, -R12, RZ ;  /* 0x8000000cff097210 */ /* 0x000fe20007f1e0ff */
[----:B------:R-:W-:Y:S01]  /*76c0*/  FMUL R11, R6, UR4 ;  /* 0x00000004060b7c20 */ /* 0x000fe20008400000 */
[----:B------:R-:W-:Y:S01]  /*76d0*/  ULDC UR4, c[0x0][0x154] ;  /* 0x0000550000047ab9 */ /* 0x000fe20000000800 */
[----:B------:R-:W1:Y:S02]  /*76e0*/  LDC.64 R24, c[0x0][0x640] ;  /* 0x00019000ff187b82 */ /* 0x000e640000000a00 */
[----:B------:R-:W-:-:S02]  /*76f0*/  IMAD.X R5, RZ, RZ, ~R5, P0 ;  /* 0x000000ffff057224 */ /* 0x000fc400000e0e05 */
[----:B------:R-:W2:Y:S01]  /*7700*/  F2I.U32.TRUNC.NTZ R11, R11 ;  /* 0x0000000b000b7305 */ /* 0x000ea2000020f000 */
[----:B------:R-:W-:-:S03]  /*7710*/  IMAD.WIDE.U32 R6, R9, R20, R16 ;  /* 0x0000001409067225 */ /* 0x000fc600078e0010 */
[----:B------:R-:W3:Y:S01]  /*7720*/  LDC R13, c[0x0][0x144] ;  /* 0x00005100ff0d7b82 */ /* 0x000ee20000000800 */
[----:B------:R-:W-:-:S04]  /*7730*/  IMAD R8, R5, R20, RZ ;  /* 0x0000001405087224 */ /* 0x000fc800078e02ff */
[----:B------:R-:W-:Y:S02]  /*7740*/  IMAD R5, R9, R21, R8 ;  /* 0x0000001509057224 */ /* 0x000fe400078e0208 */
[----:B------:R-:W-:Y:S01]  /*7750*/  IMAD.MOV.U32 R8, RZ, RZ, -0x1 ;  /* 0xffffffffff087424 */ /* 0x000fe200078e00ff */
[----:B------:R-:W4:Y:S01]  /*7760*/  LDC R14, c[0x0][0x608] ;  /* 0x00018200ff0e7b82 */ /* 0x000f220000000800 */
[----:B------:R-:W-:Y:S01]  /*7770*/  IMAD.IADD R5, R7, 0x1, R5 ;  /* 0x0000000107057824 */ /* 0x000fe200078e0205 */
[----:B------:R-:W-:-:S04]  /*7780*/  I2FP.F32.U32 R7, R3 ;  /* 0x0000000300077245 */ /* 0x000fc80000201000 */
[-C--:B0-----:R-:W-:Y:S01]  /*7790*/  SHF.R.U64 R10, R6, R22.reuse, R5 ;  /* 0x00000016060a7219 */ /* 0x081fe20000001205 */
[----:B--2---:R-:W-:Y:S01]  /*77a0*/  IMAD.MOV R6, RZ, RZ, -R11 ;  /* 0x000000ffff067224 */ /* 0x004fe200078e0a0b */
[----:B------:R-:W0:Y:S01]  /*77b0*/  LDC R9, c[0x0][0x658] ;  /* 0x00019600ff097b82 */ /* 0x000e220000000800 */
[----:B-1----:R-:W-:Y:S01]  /*77c0*/  ISETP.NE.U32.AND P0, PT, R24, RZ, PT ;  /* 0x000000ff1800720c */ /* 0x002fe20003f05070 */
[----:B------:R-:W-:Y:S01]  /*77d0*/  FMUL R7, R7, UR4 ;  /* 0x0000000407077c20 */ /* 0x000fe20008400000 */
[----:B------:R-:W-:Y:S02]  /*77e0*/  SHF.R.U32.HI R5, RZ, R22, R5 ;  /* 0x00000016ff057219 */ /* 0x000fe40000011605 */
[----:B------:R-:W-:-:S03]  /*77f0*/  ISETP.NE.AND.EX P0, PT, R25, RZ, PT, P0 ;  /* 0x000000ff1900720c */ /* 0x000fc60003f05300 */
[----:B------:R-:W1:Y:S01]  /*7800*/  LDC R20, c[0x0][0x148] ;  /* 0x00005200ff147b82 */ /* 0x000e620000000800 */
[----:B---3--:R-:W-:Y:S02]  /*7810*/  IMAD R23, R13, R6, R4 ;  /* 0x000000060d177224 */ /* 0x008fe400078e0204 */
[----:B------:R-:W-:-:S05]  /*7820*/  IMAD.MOV.U32 R6, RZ, RZ, 0x1 ;  /* 0x00000001ff067424 */ /* 0x000fca00078e00ff */
[----:B------:R-:W2:Y:S01]  /*7830*/  LDC R21, c[0x0][0x600] ;  /* 0x00018000ff157b82 */ /* 0x000ea20000000800 */
[-CC-:B----4-:R-:W-:Y:S02]  /*7840*/  SHF.R.U64 R13, R10, R14.reuse, R5.reuse ;  /* 0x0000000e0a0d7219 */ /* 0x190fe40000001205 */
[----:B------:R-:W-:Y:S02]  /*7850*/  SHF.R.U32.HI R4, RZ, R14, R5 ;  /* 0x0000000eff047219 */ /* 0x000fe40000011605 */
[----:B------:R3:W4:Y:S03]  /*7860*/  F2I.U32.TRUNC.NTZ R14, R7 ;  /* 0x00000007000e7305 */ /* 0x000726000020f000 */
[----:B------:R-:W1:Y:S01]  /*7870*/  LDC R26, c[0x0][0x648] ;  /* 0x00019200ff1a7b82 */ /* 0x000e620000000800 */
[-C--:B0-----:R-:W-:Y:S02]  /*7880*/  SHF.R.U64 R15, R13, R9.reuse, R4 ;  /* 0x000000090d0f7219 */ /* 0x081fe40000001204 */
[----:B------:R-:W-:-:S02]  /*7890*/  SHF.L.U32 R8, R8, R9, RZ ;  /* 0x0000000908087219 */ /* 0x000fc400000006ff */
[-C--:B------:R-:W-:Y:S01]  /*78a0*/  SHF.R.U32.HI R5, RZ, R9.reuse, R4 ;  /* 0x00000009ff057219 */ /* 0x080fe20000011604 */
[----:B------:R-:W-:Y:S01]  /*78b0*/  IMAD.MOV.U32 R4, RZ, RZ, R15 ;  /* 0x000000ffff047224 */ /* 0x000fe200078e000f */
[----:B------:R-:W-:Y:S01]  /*78c0*/  SHF.L.U32 R22, R6, R9, RZ ;  /* 0x0000000906167219 */ /* 0x000fe200000006ff */
[----:B------:R-:W0:Y:S01]  /*78d0*/  LDC R27, c[0x0][0x638] ;  /* 0x00018e00ff1b7b82 */ /* 0x000e220000000800 */
[----:B------:R-:W-:-:S07]  /*78e0*/  LOP3.LUT R28, RZ, R8, RZ, 0x33, !PT ;  /* 0x00000008ff1c7212 */ /* 0x000fce00078e33ff */
        /* <DEDUP_REMOVED lines=12> */
.L_x_194:
[----:B------:R-:W-:Y:S01]  /*79b0*/  ISETP.NE.AND P0, PT, R2, 0x1, PT ;  /* 0x000000010200780c */ /* 0x000fe20003f05270 */
[----:B--2---:R-:W-:Y:S01]  /*79c0*/  VIADD R7, R21, 0xffffffff ;  /* 0xffffffff15077836 */ /* 0x004fe20000000000 */
[----:B-1----:R-:W-:Y:S01]  /*79d0*/  SHF.R.U64 R5, R4, R26, R5 ;  /* 0x0000001a04057219 */ /* 0x002fe20000001205 */
[----:B------:R-:W-:Y:S01]  /*79e0*/  IMAD.MOV R14, RZ, RZ, -R14 ;  /* 0x000000ffff0e7224 */ /* 0x000fe200078e0a0e */
[----:B------:R-:W-:Y:S01]  /*79f0*/  LOP3.LUT R4, R13, R28, RZ, 0xc0, !PT ;  /* 0x0000001c0d047212 */ /* 0x000fe200078ec0ff */
[----:B------:R-:W-:Y:S01]  /*7a00*/  IMAD.MOV.U32 R8, RZ, RZ, R12 ;  /* 0x000000ffff087224 */ /* 0x000fe200078e000c */
[----:B------:R-:W-:Y:S01]  /*7a10*/  LOP3.LUT R10, R10, R7, RZ, 0xc0, !PT ;  /* 0x000000070a0a7212 */ /* 0x000fe200078ec0ff */
[----:B------:R-:W-:Y:S02]  /*7a20*/  IMAD.MOV R6, RZ, RZ, -R5 ;  /* 0x000000ffff067224 */ /* 0x000fe400078e0a05 */
[----:B------:R-:W-:-:S04]  /*7a30*/  IMAD R4, R22, R5, R4 ;  /* 0x0000000516047224 */ /* 0x000fc800078e0204 */
[----:B------:R-:W-:Y:S02]  /*7a40*/  @P0 IMAD R23, R20, R14, R3 ;  /* 0x0000000e14170224 */ /* 0x000fe400078e0203 */
[----:B0-----:R-:W-:Y:S02]  /*7a50*/  IMAD R3, R6, R27, R15 ;  /* 0x0000001b06037224 */ /* 0x001fe400078e020f */
[----:B------:R-:W-:Y:S02]  /*7a60*/  IMAD R7, R4, R29, R23 ;  /* 0x0000001d04077224 */ /* 0x000fe400078e0217 */
[----:B------:R-:W-:Y:S02]  /*7a70*/  IMAD R4, R3, R21, R10 ;  /* 0x0000001503047224 */ /* 0x000fe400078e020a */
[----:B------:R-:W-:-:S03]  /*7a80*/  IMAD.MOV.U32 R6, RZ, RZ, 0x1 ;  /* 0x00000001ff067424 */ /* 0x000fc600078e00ff */
[----:B------:R-:W-:Y:S02]  /*7a90*/  SEL R9, R4, R7, !P0 ;  /* 0x0000000704097207 */ /* 0x000fe40004000000 */
[----:B------:R-:W-:-:S07]  /*7aa0*/  SEL R7, R7, R4, !P0 ;  /* 0x0000000407077207 */ /* 0x000fce0004000000 */
.L_x_192:
[----:B------:R-:W-:-:S08]  /*7ab0*/  NOP ;  /* 0x0000000000007918 */ /* 0x000fd00000000000 */
[----:B------:R-:W0:-:S00]  /*7ac0*/  USETMAXREG.DEALLOC.CTAPOOL 0x28 ;  /* 0x00000028000079c8 */ /* 0x000e0000080e0500 */
[----:B0-----:R-:W-:-:S13]  /*7ad0*/  ISETP.NE.AND P0, PT, R0, RZ, PT ;  /* 0x000000ff0000720c */ /* 0x001fda0003f05270 */
[----:B------:R-:W-:Y:S05]  /*7ae0*/  @P0 EXIT ;  /* 0x000000000000094d */ /* 0x000fea0003800000 */
[----:B------:R-:W-:Y:S01]  /*7af0*/  LOP3.LUT P0, RZ, R6, 0xff, RZ, 0xc0, !PT ;  /* 0x000000ff06ff7812 */ /* 0x000fe2000780c0ff */
[----:B------:R-:W-:Y:S02]  /*7b00*/  IMAD.MOV.U32 R0, RZ, RZ, 0x1 ;  /* 0x00000001ff007424 */ /* 0x000fe400078e00ff */
[----:B------:R-:W-:-:S10]  /*7b10*/  IMAD.MOV.U32 R12, RZ, RZ, RZ ;  /* 0x000000ffff0c7224 */ /* 0x000fd400078e00ff */
[----:B------:R-:W-:Y:S05]  /*7b20*/  @!P0 BRA `(.L_x_195) ;  /* 0x0000000c00308947 */ /* 0x000fea0003800000 */
[----:B------:R-:W0:Y:S01]  /*7b30*/  LDC R0, c[0x0][0x28c] ;  /* 0x0000a300ff007b82 */ /* 0x000e220000000800 */
[----:B------:R-:W-:Y:S01]  /*7b40*/  ULDC UR5, c[0x0][0x600] ;  /* 0x0001800000057ab9 */ /* 0x000fe20000000800 */
[----:B------:R-:W-:Y:S01]  /*7b50*/  ULDC UR4, c[0x0][0xc] ;  /* 0x0000030000047ab9 */ /* 0x000fe20000000800 */
[----:B------:R-:W-:Y:S01]  /*7b60*/  UIADD3 UR16, UR5, -0x1, URZ ;  /* 0xffffffff05107890 */ /* 0x000fe2000fffe03f */
[C---:B------:R-:W-:Y:S01]  /*7b70*/  LOP3.LUT P2, RZ, R18.reuse, 0x7f, RZ, 0xc0, !PT ;  /* 0x0000007f12ff7812 */ /* 0x040fe2000784c0ff */
[----:B------:R-:W-:Y:S01]  /*7b80*/  ULDC UR6, c[0x0][0x658] ;  /* 0x0001960000067ab9 */ /* 0x000fe20000000800 */
[----:B------:R-:W-:Y:S01]  /*7b90*/  ULDC UR5, c[0x0][0x10] ;  /* 0x0000040000057ab9 */ /* 0x000fe20000000800 */
[----:B------:R-:W-:Y:S01]  /*7ba0*/  UMOV UR7, 0xffffffff ;  /* 0xffffffff00077882 */ /* 0x000fe20000000000 */
[----:B------:R-:W-:Y:S01]  /*7bb0*/  UMOV UR8, 0x1 ;  /* 0x0000000100087882 */ /* 0x000fe20000000000 */
[----:B------:R-:W-:Y:S01]  /*7bc0*/  UIMAD.WIDE.U32 UR4, UR4, UR5, URZ ;  /* 0x00000005040472a5 */ /* 0x000fe2000f8e003f */
[----:B------:R-:W-:Y:S01]  /*7bd0*/  LOP3.LUT P0, RZ, R18, 0x1f, RZ, 0xc0, !PT ;  /* 0x0000001f12ff7812 */ /* 0x000fe2000780c0ff */
[----:B------:R-:W-:Y:S01]  /*7be0*/  USHF.L.U32 UR7, UR7, UR6, URZ ;  /* 0x0000000607077299 */ /* 0x000fe2000800063f */
[----:B------:R-:W-:Y:S01]  /*7bf0*/  BSSY B0, `(.L_x_195) ;  /* 0x00000bf000007945 */ /* 0x000fe20003800000 */
[----:B------:R-:W-:Y:S01]  /*7c00*/  USHF.L.U32 UR18, UR8, UR6, URZ ;  /* 0x0000000608127299 */ /* 0x000fe2000800063f */
[----:B------:R-:W-:Y:S01]  /*7c10*/  IMAD.MOV.U32 R13, RZ, RZ, 0x1 ;  /* 0x00000001ff0d7424 */ /* 0x000fe200078e00ff */
[----:B------:R-:W-:Y:S01]  /*7c20*/  LOP3.LUT R11, R19, 0x2, RZ, 0xfc, !PT ;  /* 0x00000002130b7812 */ /* 0x000fe200078efcff */
[----:B------:R-:W-:Y:S01]  /*7c30*/  ULDC UR6, c[0x0][0x14] ;  /* 0x0000050000067ab9 */ /* 0x000fe20000000800 */
[----:B------:R-:W-:Y:S01]  /*7c40*/  PLOP3.LUT P0, PT, P0, P2, PT, 0x8a, 0x0 ;  /* 0x000000000000781c */ /* 0x000fe20000705172 */
[----:B------:R-:W-:Y:S01]  /*7c50*/  UIMAD.WIDE.U32 UR20, UR4, UR6, URZ ;  /* 0x00000006041472a5 */ /* 0x000fe2000f8e003f */
[----:B------:R-:W-:Y:S01]  /*7c60*/  IMAD.MOV.U32 R12, RZ, RZ, RZ ;  /* 0x000000ffff0c7224 */ /* 0x000fe200078e00ff */
[----:B------:R-:W-:-:S02]  /*7c70*/  UIMAD UR13, UR5, UR6, URZ ;  /* 0x00000006050d72a4 */ /* 0x000fc4000f8e023f */
[----:B------:R-:W-:Y:S01]  /*7c80*/  ULOP3.LUT UR17, URZ, UR7, URZ, 0x33, !UPT ;  /* 0x000000073f117292 */ /* 0x000fe2000f8e333f */
[----:B0-----:R-:W-:Y:S01]  /*7c90*/  VIADD R0, R0, 0xf ;  /* 0x0000000f00007836 */ /* 0x001fe20000000000 */
[----:B------:R-:W-:Y:S01]  /*7ca0*/  UIADD3 UR13, UR21, UR13, URZ ;  /* 0x0000000d150d7290 */ /* 0x000fe2000fffe03f */
[----:B------:R-:W-:-:S03]  /*7cb0*/  ULDC.64 UR22, c[0x0][0x198] ;  /* 0x0000660000167ab9 */ /* 0x000fc60000000a00 */
[----:B------:R-:W-:-:S04]  /*7cc0*/  SHF.R.S32.HI R3, RZ, 0x1f, R0 ;  /* 0x0000001fff037819 */ /* 0x000fc80000011400 */
[----:B------:R-:W-:Y:S01]  /*7cd0*/  LEA.HI R3, R3, R0, RZ, 0x4 ;  /* 0x0000000003037211 */ /* 0x000fe200078f20ff */
[----:B------:R-:W-:-:S03]  /*7ce0*/  IMAD.MOV.U32 R0, RZ, RZ, 0x1 ;  /* 0x00000001ff007424 */ /* 0x000fc600078e00ff */
[----:B------:R-:W-:-:S05]  /*7cf0*/  SHF.R.S32.HI R3, RZ, 0x4, R3 ;  /* 0x00000004ff037819 */ /* 0x000fca0000011403 */
[----:B------:R-:W-:-:S07]  /*7d00*/  VIADD R10, R3, 0x1 ;  /* 0x00000001030a7836 */ /* 0x000fce0000000000 */
.L_x_207:
[----:B------:R-:W-:-:S03]  /*7d10*/  UMOV UR4, 0xffffffff ;  /* 0xffffffff00047882 */ /* 0x000fc60000000000 */
[----:B------:R-:W-:Y:S05]  /*7d20*/  BRA.DIV UR4, `(.L_x_196) ;  /* 0x0000001a04907947 */ /* 0x000fea000b800000 */
[----:B------:R-:W-:-:S13]  /*7d30*/  ELECT P6, URZ, PT ;  /* 0x00000000003f782f */ /* 0x000fda00038c0000 */
.L_x_239:
[----:B------:R-:W0:Y:S01]  /*7d40*/  LDC R4, c[0x0][0x28c] ;  /* 0x0000a300ff047b82 */ /* 0x000e220000000800 */
[----:B------:R-:W-:Y:S01]  /*7d50*/  BSSY B1, `(.L_x_197) ;  /* 0x0000037000017945 */ /* 0x000fe20003800000 */
[----:B0-----:R-:W-:-:S13]  /*7d60*/  ISETP.LT.OR P6, PT, R4, 0x1, !P6 ;  /* 0x000000010400780c */ /* 0x001fda00077c1670 */
[----:B------:R-:W-:Y:S05]  /*7d70*/  @P6 BRA `(.L_x_198) ;  /* 0x0000000000d06947 */ /* 0x000fea0003800000 */
[----:B------:R-:W-:Y:S02]  /*7d80*/  IMAD R15, R9, 0xa0, RZ ;  /* 0x000000a0090f7824 */ /* 0x000fe400078e02ff */
[----:B------:R-:W-:Y:S02]  /*7d90*/  IMAD.SHL.U32 R18, R7, 0x80, RZ ;  /* 0x0000008007127824 */ /* 0x000fe400078e00ff */
[----:B------:R-:W-:Y:S02]  /*7da0*/  IMAD.MOV.U32 R20, RZ, RZ, RZ ;  /* 0x000000ffff147224 */ /* 0x000fe400078e00ff */
[----:B------:R-:W-:Y:S02]  /*7db0*/  IMAD.MOV.U32 R4, RZ, RZ, R10 ;  /* 0x000000ffff047224 */ /* 0x000fe400078e000a */
[----:B------:R-:W-:Y:S02]  /*7dc0*/  IMAD.MOV.U32 R5, RZ, RZ, R0 ;  /* 0x000000ffff057224 */ /* 0x000fe400078e0000 */
[----:B------:R-:W-:-:S07]  /*7dd0*/  IMAD.MOV.U32 R6, RZ, RZ, R12 ;  /* 0x000000ffff067224 */ /* 0x000fce00078e000c */
.L_x_202:
[----:B------:R-:W0:Y:S01]  /*7de0*/  S2R R14, SR_CgaCtaId ;  /* 0x00000000000e7919 */ /* 0x000e220000008800 */
[----:B------:R-:W-:Y:S01]  /*7df0*/  MOV R7, 0x400 ;  /* 0x0000040000077802 */ /* 0x000fe20000000f00 */
[----:B------:R-:W1:Y:S03]  /*7e00*/  @!P2 LDC R9, c[0x0][0x500] ;  /* 0x00014000ff09ab82 */ /* 0x000e660000000800 */
[----:B0-----:R-:W-:Y:S02]  /*7e10*/  LEA R21, R14, R7, 0x18 ;  /* 0x000000070e157211 */ /* 0x001fe400078ec0ff */
[----:B------:R-:W-:-:S03]  /*7e20*/  SHF.L.U32 R7, R5, 0x1f, RZ ;  /* 0x0000001f05077819 */ /* 0x000fc600000006ff */
[----:B------:R-:W-:-:S04]  /*7e30*/  IMAD R14, R6, 0x8, R21 ;  /* 0x00000008060e7824 */ /* 0x000fc800078e0215 */
[----:B------:R-:W0:Y:S02]  /*7e40*/  SYNCS.PHASECHK.TRANS64.TRYWAIT P1, [R14+URZ+0xc8], R7 ;  /* 0x0000c8070e0075a7 */ /* 0x000e24000802017f */
[----:B01----:R-:W-:Y:S05]  /*7e50*/  @!P1 BRA `(.L_x_199) ;  /* 0x0000001800649947 */ /* 0x003fea0003800000 */
.L_x_240:
[----:B0-----:R-:W-:Y:S01]  /*7e60*/  PRMT R7, R11, 0x9910, RZ ;  /* 0x000099100b077816 */ /* 0x001fe200000000ff */
[----:B------:R0:W-:Y:S03]  /*7e70*/  @!P2 SYNCS.ARRIVE.TRANS64 RZ, [R14+URZ], R9 ;  /* 0x000000090effa9a7 */ /* 0x0001e6000800003f */
[----:B------:R-:W-:-:S13]  /*7e80*/  ISETP.NE.AND P1, PT, R7, 0x2, PT ;  /* 0x000000020700780c */ /* 0x000fda0003f25270 */
[----:B0-----:R-:W-:Y:S05]  /*7e90*/  @P1 BRA `(.L_x_200) ;  /* 0x0000000000041947 */ /* 0x001fea0003800000 */
[----:B------:R-:W-:Y:S01]  /*7ea0*/  BPT.TRAP 0x1 ;  /* 0x000000040000795c */ /* 0x000fe20000300000 */
.L_x_200:
[----:B------:R-:W-:Y:S05]  /*7eb0*/  @P0 BRA `(.L_x_201) ;  /* 0x0000000000040947 */ /* 0x000fea0003800000 */
[----:B------:R-:W-:Y:S01]  /*7ec0*/  BPT.TRAP 0x1 ;  /* 0x000000040000795c */ /* 0x000fe20000300000 */
.L_x_201:
[--C-:B------:R-:W-:Y:S01]  /*7ed0*/  IMAD R7, R6, 0x1000, R21.reuse ;  /* 0x0000100006077824 */ /* 0x100fe200078e0215 */
[----:B------:R-:W-:Y:S01]  /*7ee0*/  R2UR UR9, R14 ;  /* 0x000000000e0972ca */ /* 0x000fe200000e0000 */
[----:B------:R-:W-:Y:S01]  /*7ef0*/  IMAD R21, R6, 0x1400, R21 ;  /* 0x0000140006157824 */ /* 0x000fe200078e0215 */
[----:B------:R-:W-:Y:S01]  /*7f00*/  UIADD3 UR4, UP0, UR22, 0xf0, URZ ;  /* 0x000000f016047890 */ /* 0x000fe2000ff1e03f */
[----:B------:R-:W-:Y:S01]  /*7f10*/  VIADD R4, R4, 0xffffffff ;  /* 0xffffffff04047836 */ /* 0x000fe20000000000 */
[----:B------:R-:W-:Y:S01]  /*7f20*/  R2UR UR5, R7 ;  /* 0x00000000070572ca */ /* 0x000fe200000e0000 */
[----:B------:R-:W-:Y:S01]  /*7f30*/  UIADD3 UR24, UP1, UR22, 0x1f0, URZ ;  /* 0x000001f016187890 */ /* 0x000fe2000ff3e03f */
[----:B------:R-:W-:Y:S01]  /*7f40*/  R2UR UR8, R21 ;  /* 0x00000000150872ca */ /* 0x000fe200000e0000 */
[----:B------:R-:W-:Y:S01]  /*7f50*/  VIADD R6, R6, 0x1 ;  /* 0x0000000106067836 */ /* 0x000fe20000000000 */
[----:B------:R-:W-:Y:S01]  /*7f60*/  R2UR UR11, R18 ;  /* 0x00000000120b72ca */ /* 0x000fe200000e0000 */
[----:B------:R-:W-:Y:S01]  /*7f70*/  UIADD3.X UR25, URZ, UR23, URZ, UP1, !UPT ;  /* 0x000000173f197290 */ /* 0x000fe20008ffe43f */
[----:B------:R-:W-:Y:S01]  /*7f80*/  R2UR UR10, R20 ;  /* 0x00000000140a72ca */ /* 0x000fe200000e0000 */
[----:B------:R-:W-:Y:S01]  /*7f90*/  UMOV UR6, 0x0 ;  /* 0x0000000000067882 */ /* 0x000fe20000000000 */
[----:B------:R-:W-:Y:S01]  /*7fa0*/  R2UR UR12, R8 ;  /* 0x00000000080c72ca */ /* 0x000fe200000e0000 */
[----:B------:R-:W-:Y:S01]  /*7fb0*/  UMOV UR7, 0x10000000 ;  /* 0x1000000000077882 */ /* 0x000fe20000000000 */
[----:B------:R-:W-:Y:S01]  /*7fc0*/  R2UR UR19, R15 ;  /* 0x000000000f1372ca */ /* 0x000fe200000e0000 */
[----:B------:R-:W-:Y:S01]  /*7fd0*/  VIADD R20, R20, 0x10 ;  /* 0x0000001014147836 */ /* 0x000fe20000000000 */
[----:B------:R-:W-:Y:S01]  /*7fe0*/  ISETP.GT.AND P3, PT, R4, 0x1, PT ;  /* 0x000000010400780c */ /* 0x000fe20003f64270 */
[----:B------:R-:W-:Y:S01]  /*7ff0*/  UIADD3 UR14, UR5, 0x280, URZ ;  /* 0x00000280050e7890 */ /* 0x000fe2000fffe03f */
[----:B------:R-:W-:Y:S01]  /*8000*/  ISETP.NE.AND P1, PT, R6, 0x19, PT ;  /* 0x000000190600780c */ /* 0x000fe20003f25270 */
[----:B------:R-:W-:-:S02]  /*8010*/  UIADD3.X UR5, URZ, UR23, URZ, UP0, !UPT ;  /* 0x000000173f057290 */ /* 0x000fc400087fe43f */
[----:B------:R-:W-:Y:S01]  /*8020*/  UIADD3 UR15, UR8, 0x19280, URZ ;  /* 0x00019280080f7890 */ /* 0x000fe2000fffe03f */
[----:B------:R-:W-:Y:S02]  /*8030*/  SEL R14, RZ, 0x1, P1 ;  /* 0x00000001ff0e7807 */ /* 0x000fe40000800000 */
[----:B------:R-:W-:Y:S01]  /*8040*/  UMOV UR8, UR14 ;  /* 0x0000000e00087c82 */ /* 0x000fe20008000000 */
[----:B------:R-:W-:Y:S02]  /*8050*/  SEL R6, R6, RZ, P1 ;  /* 0x000000ff06067207 */ /* 0x000fe40000800000 */
[----:B------:R-:W-:Y:S01]  /*8060*/  LOP3.LUT R5, R5, R14, RZ, 0x3c, !PT ;  /* 0x0000000e05057212 */ /* 0x000fe200078e3cff */
[----:B------:R0:W-:Y:S02]  /*8070*/  UTMALDG.3D [UR8], [UR4], desc[UR6] ;  /* 0x00000608040075b4 */ /* 0x0001e40008011000 */
[----:B0-----:R-:W-:Y:S01]  /*8080*/  UMOV UR8, UR15 ;  /* 0x0000000f00087c82 */ /* 0x001fe20008000000 */
[----:B------:R-:W-:-:S02]  /*8090*/  UMOV UR11, UR19 ;  /* 0x00000013000b7c82 */ /* 0x000fc40008000000 */
[----:B------:R0:W-:Y:S02]  /*80a0*/  UTMALDG.3D [UR8], [UR24], desc[UR6] ;  /* 0x00000608180075b4 */ /* 0x0001e40008011000 */
[----:B0-----:R-:W-:Y:S05]  /*80b0*/  @P3 BRA `(.L_x_202) ;  /* 0xfffffffc00483947 */ /* 0x001fea000383ffff */
.L_x_198:
[----:B------:R-:W-:Y:S05]  /*80c0*/  BSYNC B1 ;  /* 0x0000000000017941 */ /* 0x000fea0003800000 */
.L_x_197:
[----:B------:R-:W-:Y:S01]  /*80d0*/  LOP3.LUT P3, RZ, R13, 0xff, RZ, 0xc0, !PT ;  /* 0x000000ff0dff7812 */ /* 0x000fe2000786c0ff */
[----:B------:R-:W-:Y:S01]  /*80e0*/  IMAD.IADD R12, R3, 0x1, R12 ;  /* 0x00000001030c7824 */ /* 0x000fe200078e020c */
[----:B------:R-:W-:Y:S01]  /*80f0*/  IADD3 R16, P4, R16, UR20, RZ ;  /* 0x0000001410107c10 */ /* 0x000fe2000ff9e0ff */
[----:B------:R-:W-:Y:S01]  /*8100*/  ULDC.64 UR4, c[0x0][0x650] ;  /* 0x0001940000047ab9 */ /* 0x000fe20000000a00 */
[----:B------:R-:W-:Y:S01]  /*8110*/  BSSY B1, `(.L_x_203) ;  /* 0x000006a000017945 */ /* 0x000fe20003800000 */
[----:B------:R-:W-:Y:S01]  /*8120*/  IMAD.MOV.U32 R9, RZ, RZ, -0x1 ;  /* 0xffffffffff097424 */ /* 0x000fe200078e00ff */
[----:B------:R-:W-:Y:S01]  /*8130*/  ISETP.GT.U32.AND P1, PT, R12, 0x18, PT ;  /* 0x000000180c00780c */ /* 0x000fe20003f24070 */
[----:B------:R-:W-:Y:S01]  /*8140*/  IMAD.MOV.U32 R8, RZ, RZ, -0x1 ;  /* 0xffffffffff087424 */ /* 0x000fe200078e00ff */
[----:B------:R-:W-:Y:S02]  /*8150*/  IADD3.X R17, R17, UR13, RZ, P4, !PT ;  /* 0x0000000d11117c10 */ /* 0x000fe4000a7fe4ff */
[----:B------:R-:W-:-:S02]  /*8160*/  ISETP.LT.U32.AND P1, PT, R3, 0x19, P1 ;  /* 0x000000190300780c */ /* 0x000fc40000f21070 */
[----:B------:R-:W-:Y:S01]  /*8170*/  PRMT R13, RZ, 0x7610, R13 ;  /* 0x00007610ff0d7816 */ /* 0x000fe2000000000d */
[----:B------:R-:W0:Y:S01]  /*8180*/  @P3 S2R R5, SR_CgaCtaId ;  /* 0x0000000000053919 */ /* 0x000e220000008800 */
[----:B------:R-:W-:-:S04]  /*8190*/  @P3 MOV R4, 0x400 ;  /* 0x0000040000043802 */ /* 0x000fc80000000f00 */
[----:B0-----:R-:W-:Y:S01]  /*81a0*/  @P3 LEA R6, R5, R4, 0x18 ;  /* 0x0000000405063211 */ /* 0x001fe200078ec0ff */
[----:B------:R-:W-:-:S03]  /*81b0*/  IMAD.WIDE.U32 R4, R12, 0x51eb851f, RZ ;  /* 0x51eb851f0c047825 */ /* 0x000fc600078e00ff */
[----:B------:R0:W-:Y:S01]  /*81c0*/  @P3 SYNCS.ARRIVE.TRANS64.A1T0 RZ, [R6+URZ+0x1a8], RZ ;  /* 0x0001a8ff06ff39a7 */ /* 0x0001e2000810003f */
[----:B------:R-:W-:Y:S02]  /*81d0*/  ISETP.GE.U32.AND P3, PT, R3, 0x19, PT ;  /* 0x000000190300780c */ /* 0x000fe40003f66070 */
[----:B------:R-:W-:Y:S02]  /*81e0*/  SHF.R.U32.HI R7, RZ, 0x3, R5 ;  /* 0x00000003ff077819 */ /* 0x000fe40000011605 */
[----:B------:R-:W-:Y:S02]  /*81f0*/  SEL R5, RZ, 0x1, !P1 ;  /* 0x00000001ff057807 */ /* 0x000fe40004800000 */
[----:B------:R-:W-:Y:S01]  /*8200*/  ISETP.GE.U32.AND P1, PT, R16, UR4, PT ;  /* 0x0000000410007c0c */ /* 0x000fe2000bf26070 */
[----:B------:R-:W-:Y:S01]  /*8210*/  IMAD R12, R7, -0x19, R12 ;  /* 0xffffffe7070c7824 */ /* 0x000fe200078e020c */
[----:B------:R-:W-:Y:S02]  /*8220*/  LOP3.LUT R0, R0, R5, RZ, 0x3c, !PT ;  /* 0x0000000500007212 */ /* 0x000fe400078e3cff */
[----:B------:R-:W-:-:S02]  /*8230*/  ISETP.GE.U32.AND.EX P1, PT, R17, UR5, PT, P1 ;  /* 0x0000000511007c0c */ /* 0x000fc4000bf26110 */
[----:B------:R-:W-:Y:S02]  /*8240*/  PRMT R4, RZ, 0x7610, R4 ;  /* 0x00007610ff047816 */ /* 0x000fe40000000004 */
[----:B------:R-:W-:Y:S01]  /*8250*/  @P3 LOP3.LUT R0, R0, 0x1, R7, 0x78, !PT ;  /* 0x0000000100003812 */ /* 0x000fe200078e7807 */
[----:B------:R-:W-:-:S08]  /*8260*/  IMAD.MOV.U32 R7, RZ, RZ, -0x1 ;  /* 0xffffffffff077424 */ /* 0x000fd000078e00ff */
[----:B0-----:R-:W-:Y:S05]  /*8270*/  @P1 BRA `(.L_x_204) ;  /* 0x00000004004c1947 */ /* 0x001fea0003800000 */
[----:B------:R-:W-:Y:S01]  /*8280*/  ULDC.64 UR4, c[0x0][0x628] ;  /* 0x00018a0000047ab9 */ /* 0x000fe20000000a00 */
[----:B------:R-:W0:Y:S01]  /*8290*/  S2R R15, SR_CTAID.X ;  /* 0x00000000000f7919 */ /* 0x000e220000002500 */
[----:B------:R-:W-:Y:S01]  /*82a0*/  ISETP.NE.U32.AND P1, PT, RZ, UR4, PT ;  /* 0x00000004ff007c0c */ /* 0x000fe2000bf25070 */
[----:B------:R-:W-:Y:S01]  /*82b0*/  ULDC UR7, c[0x0][0x630] ;  /* 0x00018c0000077ab9 */ /* 0x000fe20000000800 */
[----:B------:R-:W-:Y:S01]  /*82c0*/  IMAD.MOV.U32 R4, RZ, RZ, R16 ;  /* 0x000000ffff047224 */ /* 0x000fe200078e0010 */
[----:B------:R-:W1:Y:S01]  /*82d0*/  S2R R14, SR_CTAID.Y ;  /* 0x00000000000e7919 */ /* 0x000e620000002600 */
[----:B------:R-:W-:Y:S01]  /*82e0*/  ISETP.NE.AND.EX P1, PT, RZ, UR5, PT, P1 ;  /* 0x00000005ff007c0c */ /* 0x000fe2000bf25310 */
[----:B------:R-:W-:-:S12]  /*82f0*/  IMAD.MOV.U32 R5, RZ, RZ, R17 ;  /* 0x000000ffff057224 */ /* 0x000fd800078e0011 */
[----:B------:R-:W-:Y:S05]  /*8300*/  @!P1 BRA `(.L_x_205) ;  /* 0x0000000000289947 */ /* 0x000fea0003800000 */
[----:B------:R-:W-:Y:S02]  /*8310*/  ULDC UR6, c[0x0][0x634] ;  /* 0x00018d0000067ab9 */ /* 0x000fe40000000800 */
[----:B------:R-:W-:-:S05]  /*8320*/  IADD3 R9, P1, R16, UR6, RZ ;  /* 0x0000000610097c10 */ /* 0x000fca000ff3e0ff */
[----:B------:R-:W-:-:S04]  /*8330*/  IMAD.X R21, RZ, RZ, R17, P1 ;  /* 0x000000ffff157224 */ /* 0x000fc800008e0611 */
[----:B------:R-:W-:-:S04]  /*8340*/  IMAD.WIDE.U32 R6, R21, UR4, RZ ;  /* 0x0000000415067c25 */ /* 0x000fc8000f8e00ff */
[----:B------:R-:W-:-:S04]  /*8350*/  IMAD.WIDE.U32 R6, P1, R9, UR5, R6 ;  /* 0x0000000509067c25 */ /* 0x000fc8000f820006 */
[----:B------:R-:W-:-:S04]  /*8360*/  IMAD.WIDE.U32 R8, R9, UR4, RZ ;  /* 0x0000000409087c25 */ /* 0x000fc8000f8e00ff */
[----:B------:R-:W-:Y:S01]  /*8370*/  IMAD.X R5, RZ, RZ, RZ, P1 ;  /* 0x000000ffff057224 */ /* 0x000fe200008e06ff */
[----:B------:R-:W-:Y:S01]  /*8380*/  IADD3 RZ, P1, R9, R6, RZ ;  /* 0x0000000609ff7210 */ /* 0x000fe20007f3e0ff */
[----:B------:R-:W-:-:S04]  /*8390*/  IMAD.MOV.U32 R4, RZ, RZ, R7 ;  /* 0x000000ffff047224 */ /* 0x000fc800078e0007 */
[----:B------:R-:W-:-:S08]  /*83a0*/  IMAD.WIDE.U32.X R4, R21, UR5, R4, P1 ;  /* 0x0000000515047c25 */ /* 0x000fd000088e0404 */
.L_x_205:
[--C-:B------:R-:W-:Y:S01]  /*83b0*/  SHF.R.U64 R8, R4, UR7, R5.reuse ;  /* 0x0000000704087c19 */ /* 0x100fe20008001205 */
[----:B------:R-:W-:Y:S01]  /*83c0*/  ULDC.64 UR4, c[0x0][0x620] ;  /* 0x0001880000047ab9 */ /* 0x000fe20000000a00 */
[----:B------:R-:W-:Y:S01]  /*83d0*/  SHF.R.U32.HI R4, RZ, UR7, R5 ;  /* 0x00000007ff047c19 */ /* 0x000fe20008011605 */
[----:B------:R-:W2:Y:S01]  /*83e0*/  LDC R24, c[0x0][0x144] ;  /* 0x00005100ff187b82 */ /* 0x000ea20000000800 */
[----:B------:R-:W-:Y:S01]  /*83f0*/  IADD3 R7, P1, RZ, -R8, RZ ;  /* 0x80000008ff077210 */ /* 0x000fe20007f3e0ff */
[----:B------:R-:W-:Y:S01]  /*8400*/  ULDC.64 UR8, c[0x0][0x640] ;  /* 0x0001900000087ab9 */ /* 0x000fe20000000a00 */
[----:B0-----:R-:W-:Y:S01]  /*8410*/  I2FP.F32.U32 R9, R15 ;  /* 0x0000000f00097245 */ /* 0x001fe20000201000 */
[----:B------:R-:W-:Y:S02]  /*8420*/  ULDC UR6, c[0x0][0x608] ;  /* 0x0001820000067ab9 */ /* 0x000fe40000000800 */
[----:B------:R-:W-:Y:S01]  /*8430*/  IMAD.X R4, RZ, RZ, ~R4, P1 ;  /* 0x000000ffff047224 */ /* 0x000fe200008e0e04 */
[----:B------:R-:W-:Y:S01]  /*8440*/  ISETP.NE.U32.AND P1, PT, RZ, UR8, PT ;  /* 0x00000008ff007c0c */ /* 0x000fe2000bf25070 */
[----:B------:R-:W0:Y:S02]  /*8450*/  LDC R21, c[0x0][0x148] ;  /* 0x00005200ff157b82 */ /* 0x000e240000000800 */
[----:B------:R-:W-:Y:S01]  /*8460*/  IMAD R6, R4, UR4, RZ ;  /* 0x0000000404067c24 */ /* 0x000fe2000f8e02ff */
[----:B------:R-:W-:Y:S01]  /*8470*/  ISETP.NE.AND.EX P1, PT, RZ, UR9, PT, P1 ;  /* 0x00000009ff007c0c */ /* 0x000fe2000bf25310 */
[----:B------:R-:W-:Y:S01]  /*8480*/  IMAD.WIDE.U32 R4, R7, UR4, R16 ;  /* 0x0000000407047c25 */ /* 0x000fe2000f8e0010 */
[----:B------:R-:W-:-:S03]  /*8490*/  ULDC UR4, c[0x0][0x150] ;  /* 0x0000540000047ab9 */ /* 0x000fc60000000800 */
[----:B------:R-:W-:Y:S02]  /*84a0*/  IMAD R7, R7, UR5, R6 ;  /* 0x0000000507077c24 */ /* 0x000fe4000f8e0206 */
[----:B------:R-:W-:Y:S01]  /*84b0*/  FMUL R6, R9, UR4 ;  /* 0x0000000409067c20 */ /* 0x000fe20008400000 */
[----:B------:R-:W-:Y:S01]  /*84c0*/  ULDC UR4, c[0x0][0x618] ;  /* 0x0001860000047ab9 */ /* 0x000fe20000000800 */
[----:B------:R-:W-:Y:S01]  /*84d0*/  ULDC UR5, c[0x0][0x154] ;  /* 0x0000550000057ab9 */ /* 0x000fe20000000800 */
[----:B------:R-:W-:-:S03]  /*84e0*/  IMAD.IADD R5, R5, 0x1, R7 ;  /* 0x0000000105057824 */ /* 0x000fc600078e0207 */
[----:B------:R-:W3:Y:S02]  /*84f0*/  F2I.U32.TRUNC.NTZ R6, R6 ;  /* 0x0000000600067305 */ /* 0x000ee4000020f000 */
[----:B------:R-:W-:Y:S02]  /*8500*/  SHF.R.U64 R9, R4, UR4, R5 ;  /* 0x0000000404097c19 */ /* 0x000fe40008001205 */
[----:B-1----:R-:W-:-:S05]  /*8510*/  I2FP.F32.U32 R4, R14 ;  /* 0x0000000e00047245 */ /* 0x002fca0000201000 */
[----:B------:R-:W-:Y:S01]  /*8520*/  FMUL R22, R4, UR5 ;  /* 0x0000000504167c20 */ /* 0x000fe20008400000 */
[----:B------:R-:W-:Y:S01]  /*8530*/  SHF.R.U32.HI R4, RZ, UR4, R5 ;  /* 0x00000004ff047c19 */ /* 0x000fe20008011605 */
[----:B------:R-:W-:-:S03]  /*8540*/  ULDC UR4, c[0x0][0x658] ;  /* 0x0001960000047ab9 */ /* 0x000fc60000000800 */
[--C-:B------:R-:W-:Y:S01]  /*8550*/  SHF.R.U64 R20, R9, UR6, R4.reuse ;  /* 0x0000000609147c19 */ /* 0x100fe20008001204 */
[----:B------:R-:W1:Y:S01]  /*8560*/  F2I.U32.TRUNC.NTZ R22, R22 ;  /* 0x0000001600167305 */ /* 0x000e62000020f000 */
[----:B------:R-:W-:Y:S01]  /*8570*/  SHF.R.U32.HI R5, RZ, UR6, R4 ;  /* 0x00000006ff057c19 */ /* 0x000fe20008011604 */
[----:B---3--:R-:W-:-:S03]  /*8580*/  IMAD.MOV R6, RZ, RZ, -R6 ;  /* 0x000000ffff067224 */ /* 0x008fc600078e0a06 */
[----:B------:R-:W-:Y:S01]  /*8590*/  SHF.R.U64 R18, R20, UR4, R5 ;  /* 0x0000000414127c19 */ /* 0x000fe20008001205 */
[----:B--2---:R-:W-:Y:S01]  /*85a0*/  IMAD R15, R24, R6, R15 ;  /* 0x00000006180f7224 */ /* 0x004fe200078e020f */
[----:B------:R-:W-:-:S03]  /*85b0*/  SHF.R.U32.HI R23, RZ, UR4, R5 ;  /* 0x00000004ff177c19 */ /* 0x000fc60008011605 */
[----:B------:R-:W-:Y:S02]  /*85c0*/  IMAD.MOV.U32 R4, RZ, RZ, R18 ;  /* 0x000000ffff047224 */ /* 0x000fe400078e0012 */
[----:B------:R-:W-:Y:S01]  /*85d0*/  IMAD.MOV.U32 R5, RZ, RZ, R23 ;  /* 0x000000ffff057224 */ /* 0x000fe200078e0017 */
[----:B-1----:R-:W-:Y:S06]  /*85e0*/  @!P1 BRA `(.L_x_206) ;  /* 0x0000000000289947 */ /* 0x002fec0003800000 */
[----:B------:R-:W-:Y:S02]  /*85f0*/  ULDC UR4, c[0x0][0x64c] ;  /* 0x0001930000047ab9 */ /* 0x000fe40000000800 */
[----:B------:R-:W-:-:S05]  /*8600*/  IADD3 R5, P1, R18, UR4, RZ ;  /* 0x0000000412057c10 */ /* 0x000fca000ff3e0ff */
[----:B------:R-:W-:-:S04]  /*8610*/  IMAD.X R23, RZ, RZ, R23, P1 ;  /* 0x000000ffff177224 */ /* 0x000fc800008e0617 */
[----:B------:R-:W-:-:S04]  /*8620*/  IMAD.WIDE.U32 R6, R23, UR8, RZ ;  /* 0x0000000817067c25 */ /* 0x000fc8000f8e00ff */
[----:B------:R-:W-:-:S04]  /*8630*/  IMAD.WIDE.U32 R6, P1, R5, UR9, R6 ;  /* 0x0000000905067c25 */ /* 0x000fc8000f820006 */
[----:B------:R-:W-:-:S04]  /*8640*/  IMAD.WIDE.U32 R4, R5, UR8, RZ ;  /* 0x0000000805047c25 */ /* 0x000fc8000f8e00ff */
[----:B------:R-:W-:Y:S01]  /*8650*/  IMAD.MOV.U32 R4, RZ, RZ, R7 ;  /* 0x000000ffff047224 */ /* 0x000fe200078e0007 */
[----:B------:R-:W-:Y:S01]  /*8660*/  IADD3 RZ, P3, R5, R6, RZ ;  /* 0x0000000605ff7210 */ /* 0x000fe20007f7e0ff */
[----:B------:R-:W-:-:S04]  /*8670*/  IMAD.X R5, RZ, RZ, RZ, P1 ;  /* 0x000000ffff057224 */ /* 0x000fc800008e06ff */
[----:B------:R-:W-:-:S08]  /*8680*/  IMAD.WIDE.U32.X R4, R23, UR9, R4, P3 ;  /* 0x0000000917047c25 */ /* 0x000fd000098e0404 */
.L_x_206:
[----:B------:R-:W-:Y:S01]  /*8690*/  ISETP.NE.AND P1, PT, R2, 0x1, PT ;  /* 0x000000010200780c */ /* 0x000fe20003f25270 */
[----:B------:R-:W-:Y:S01]  /*86a0*/  ULDC UR4, c[0x0][0x648] ;  /* 0x0001920000047ab9 */ /* 0x000fe20000000800 */
[----:B------:R-:W-:Y:S01]  /*86b0*/  LOP3.LUT R20, R20, UR17, RZ, 0xc0, !PT ;  /* 0x0000001114147c12 */ /* 0x000fe2000f8ec0ff */
[----:B------:R-:W-:Y:S01]  /*86c0*/  IMAD.MOV R22, RZ, RZ, -R22 ;  /* 0x000000ffff167224 */ /* 0x000fe200078e0a16 */
[----:B------:R-:W-:Y:S01]  /*86d0*/  SHF.R.U64 R5, R4, UR4, R5 ;  /* 0x0000000404057c19 */ /* 0x000fe20008001205 */
[----:B------:R-:W-:Y:S01]  /*86e0*/  ULDC UR4, c[0x0][0x638] ;  /* 0x00018e0000047ab9 */ /* 0x000fe20000000800 */
[----:B------:R-:W-:Y:S01]  /*86f0*/  LOP3.LUT R9, R9, UR16, RZ, 0xc0, !PT ;  /* 0x0000001009097c12 */ /* 0x000fe2000f8ec0ff */
[----:B------:R-:W-:Y:S01]  /*8700*/  ULDC UR5, c[0x0][0x610] ;  /* 0x0001840000057ab9 */ /* 0x000fe20000000800 */
[----:B------:R-:W-:Y:S02]  /*8710*/  IMAD.MOV.U32 R4, RZ, RZ, 0x1 ;  /* 0x00000001ff047424 */ /* 0x000fe400078e00ff */
[----:B------:R-:W-:-:S02]  /*8720*/  IMAD.MOV R7, RZ, RZ, -R5 ;  /* 0x000000ffff077224 */ /* 0x000fc400078e0a05 */
[----:B------:R-:W-:Y:S02]  /*8730*/  IMAD R20, R5, UR18, R20 ;  /* 0x0000001205147c24 */ /* 0x000fe4000f8e0214 */
[----:B0-----:R-:W-:Y:S02]  /*8740*/  @P1 IMAD R15, R21, R22, R14 ;  /* 0x00000016150f1224 */ /* 0x001fe400078e020e */
[----:B------:R-:W-:Y:S01]  /*8750*/  IMAD R18, R7, UR4, R18 ;  /* 0x0000000407127c24 */ /* 0x000fe2000f8e0212 */
[----:B------:R-:W-:Y:S01]  /*8760*/  ULDC UR4, c[0x0][0x600] ;  /* 0x0001800000047ab9 */ /* 0x000fe20000000800 */
[----:B------:R-:W-:Y:S02]  /*8770*/  IMAD R15, R20, UR5, R15 ;  /* 0x00000005140f7c24 */ /* 0x000fe4000f8e020f */
[----:B------:R-:W-:-:S05]  /*8780*/  IMAD R18, R18, UR4, R9 ;  /* 0x0000000412127c24 */ /* 0x000fca000f8e0209 */
[----:B------:R-:W-:Y:S02]  /*8790*/  SEL R9, R18, R15, !P1 ;  /* 0x0000000f12097207 */ /* 0x000fe40004800000 */
[----:B------:R-:W-:-:S07]  /*87a0*/  SEL R7, R15, R18, !P1 ;  /* 0x000000120f077207 */ /* 0x000fce0004800000 */
.L_x_204:
[----:B------:R-:W-:Y:S05]  /*87b0*/  BSYNC B1 ;  /* 0x0000000000017941 */ /* 0x000fea0003800000 */
.L_x_203:
[----:B------:R-:W-:-:S13]  /*87c0*/  LOP3.LUT P1, RZ, R4, 0xff, RZ, 0xc0, !PT ;  /* 0x000000ff04ff7812 */ /* 0x000fda000782c0ff */
[----:B------:R-:W-:Y:S05]  /*87d0*/  @P1 BRA `(.L_x_207) ;  /* 0xfffffff4004c1947 */ /* 0x000fea000383ffff */
[----:B------:R-:W-:Y:S05]  /*87e0*/  BSYNC B0 ;  /* 0x0000000000007941 */ /* 0x000fea0003800000 */
.L_x_195:
[----:B------:R-:W-:-:S03]  /*87f0*/  UMOV UR4, 0xffffffff ;  /* 0xffffffff00047882 */ /* 0x000fc60000000000 */
[----:B------:R-:W-:Y:S05]  /*8800*/  BRA.DIV UR4, `(.L_x_208) ;  /* 0x00000012040c7947 */ /* 0x000fea000b800000 */
[----:B------:R-:W-:-:S13]  /*8810*/  ELECT P6, URZ, PT ;  /* 0x00000000003f782f */ /* 0x000fda00038c0000 */
.L_x_243:
[----:B------:R-:W-:Y:S04]  /*8820*/  BSSY B0, `(.L_x_209) ;  /* 0x00000e8000007945 */ /* 0x000fe80003800000 */
[----:B------:R-:W-:Y:S05]  /*8830*/  @!P6 BRA `(.L_x_210) ;  /* 0x0000000c0098e947 */ /* 0x000fea0003800000 */
[----:B------:R-:W-:-:S04]  /*8840*/  LOP3.LUT R19, R19, 0x2, RZ, 0xfc, !PT ;  /* 0x0000000213137812 */ /* 0x000fc800078efcff */
[----:B------:R-:W-:-:S13]  /*8850*/  ISETP.NE.AND P0, PT, R19, 0x3, PT ;  /* 0x000000031300780c */ /* 0x000fda0003f05270 */
[----:B------:R-:W-:Y:S05]  /*8860*/  @!P0 BRA `(.L_x_211) ;  /* 0x0000000000048947 */ /* 0x000fea0003800000 */
[----:B------:R-:W-:Y:S01]  /*8870*/  BPT.TRAP 0x1 ;  /* 0x000000040000795c */ /* 0x000fe20000300000 */
.L_x_211:
[----:B------:R-:W0:Y:S01]  /*8880*/  S2R R3, SR_CgaCtaId ;  /* 0x0000000000037919 */ /* 0x000e220000008800 */
[----:B------:R-:W-:-:S04]  /*8890*/  MOV R2, 0x400 ;  /* 0x0000040000027802 */ /* 0x000fc80000000f00 */
[----:B0-----:R-:W-:Y:S02]  /*88a0*/  LEA R3, R3, R2, 0x18 ;  /* 0x0000000203037211 */ /* 0x001fe400078ec0ff */
[----:B------:R-:W-:-:S03]  /*88b0*/  SHF.L.U32 R2, R0, 0x1f, RZ ;  /* 0x0000001f00027819 */ /* 0x000fc600000006ff */
[----:B------:R-:W-:-:S04]  /*88c0*/  VIADD R3, R3, 0xc8 ;  /* 0x000000c803037836 */ /* 0x000fc80000000000 */
[C---:B------:R-:W-:Y:S02]  /*88d0*/  IMAD R7, R12.reuse, 0x8, R3 ;  /* 0x000000080c077824 */ /* 0x040fe400078e0203 */
[----:B------:R-:W-:Y:S02]  /*88e0*/  VIADD R12, R12, 0x1 ;  /* 0x000000010c0c7836 */ /* 0x000fe40000000000 */
[----:B------:R-:W0:Y:S03]  /*88f0*/  SYNCS.PHASECHK.TRANS64.TRYWAIT P0, [R7+URZ], R2 ;  /* 0x00000002070075a7 */ /* 0x000e26000800017f */
[----:B------:R-:W-:-:S04]  /*8900*/  ISETP.NE.AND P1, PT, R12, 0x19, PT ;  /* 0x000000190c00780c */ /* 0x000fc80003f25270 */
[----:B------:R-:W-:Y:S02]  /*8910*/  SEL R5, RZ, 0x1, P1 ;  /* 0x00000001ff057807 */ /* 0x000fe40000800000 */
[----:B------:R-:W-:Y:S02]  /*8920*/  SEL R12, R12, RZ, P1 ;  /* 0x000000ff0c0c7207 */ /* 0x000fe40000800000 */
[----:B------:R-:W-:-:S03]  /*8930*/  LOP3.LUT R5, R0, R5, RZ, 0x3c, !PT ;  /* 0x0000000500057212 */ /* 0x000fc600078e3cff */
[----:B------:R-:W-:Y:S01]  /*8940*/  IMAD R9, R12, 0x8, R3 ;  /* 0x000000080c097824 */ /* 0x000fe200078e0203 */
[----:B------:R-:W-:Y:S01]  /*8950*/  SHF.L.U32 R4, R5, 0x1f, RZ ;  /* 0x0000001f05047819 */ /* 0x000fe200000006ff */
[----:B0-----:R-:W-:Y:S06]  /*8960*/  @!P0 BRA `(.L_x_212) ;  /* 0x0000000c00d48947 */ /* 0x001fec0003800000 */
.L_x_244:
[----:B------:R-:W1:Y:S01]  /*8970*/  SYNCS.PHASECHK.TRANS64.TRYWAIT P0, [R9+URZ], R4 ;  /* 0x00000004090075a7 */ /* 0x000e62000800017f */
[----:B------:R-:W-:-:S05]  /*8980*/  VIADD R0, R12, 0x1 ;  /* 0x000000010c007836 */ /* 0x000fca0000000000 */
[----:B------:R-:W-:-:S04]  /*8990*/  ISETP.NE.AND P1, PT, R0, 0x19, PT ;  /* 0x000000190000780c */ /* 0x000fc80003f25270 */
[----:B0-----:R-:W-:Y:S02]  /*89a0*/  SEL R2, RZ, 0x1, P1 ;  /* 0x00000001ff027807 */ /* 0x001fe40000800000 */
[----:B------:R-:W-:Y:S02]  /*89b0*/  SEL R0, R0, RZ, P1 ;  /* 0x000000ff00007207 */ /* 0x000fe40000800000 */
[----:B------:R-:W-:-:S03]  /*89c0*/  LOP3.LUT R7, R5, R2, RZ, 0x3c, !PT ;  /* 0x0000000205077212 */ /* 0x000fc600078e3cff */
[----:B------:R-:W-:Y:S01]  /*89d0*/  IMAD R6, R0, 0x8, R3 ;  /* 0x0000000800067824 */ /* 0x000fe200078e0203 */
[----:B------:R-:W-:Y:S01]  /*89e0*/  SHF.L.U32 R5, R7, 0x1f, RZ ;  /* 0x0000001f07057819 */ /* 0x000fe200000006ff */
[----:B-1----:R-:W-:Y:S06]  /*89f0*/  @!P0 BRA `(.L_x_213) ;  /* 0x0000000c00c48947 */ /* 0x002fec0003800000 */
.L_x_245:
[----:B------:R-:W1:Y:S01]  /*8a00*/  SYNCS.PHASECHK.TRANS64.TRYWAIT P0, [R6+URZ], R5 ;  /* 0x00000005060075a7 */ /* 0x000e62000800017f */
[----:B------:R-:W-:-:S05]  /*8a10*/  VIADD R0, R0, 0x1 ;  /* 0x0000000100007836 */ /* 0x000fca0000000000 */
[----:B------:R-:W-:-:S04]  /*8a20*/  ISETP.NE.AND P1, PT, R0, 0x19, PT ;  /* 0x000000190000780c */ /* 0x000fc80003f25270 */
[----:B------:R-:W-:Y:S02]  /*8a30*/  SEL R2, RZ, 0x1, P1 ;  /* 0x00000001ff027807 */ /* 0x000fe40000800000 */
[----:B------:R-:W-:Y:S02]  /*8a40*/  SEL R0, R0, RZ, P1 ;  /* 0x000000ff00007207 */ /* 0x000fe40000800000 */
[----:B------:R-:W-:-:S03]  /*8a50*/  LOP3.LUT R7, R7, R2, RZ, 0x3c, !PT ;  /* 0x0000000207077212 */ /* 0x000fc600078e3cff */
[----:B0-----:R-:W-:Y:S01]  /*8a60*/  IMAD R9, R0, 0x8, R3 ;  /* 0x0000000800097824 */ /* 0x001fe200078e0203 */
[----:B------:R-:W-:Y:S01]  /*8a70*/  SHF.L.U32 R4, R7, 0x1f, RZ ;  /* 0x0000001f07047819 */ /* 0x000fe200000006ff */
[----:B-1----:R-:W-:Y:S06]  /*8a80*/  @!P0 BRA `(.L_x_214) ;  /* 0x0000000c00b48947 */ /* 0x002fec0003800000 */
.L_x_246:
        /* <DEDUP_REMOVED lines=9> */
.L_x_247:
        /* <DEDUP_REMOVED lines=9> */
.L_x_248:
        /* <DEDUP_REMOVED lines=9> */
.L_x_249:
        /* <DEDUP_REMOVED lines=9> */
.L_x_250:
        /* <DEDUP_REMOVED lines=9> */
.L_x_251:
        /* <DEDUP_REMOVED lines=9> */
.L_x_252:
        /* <DEDUP_REMOVED lines=9> */
.L_x_253:
        /* <DEDUP_REMOVED lines=9> */
.L_x_254:
        /* <DEDUP_REMOVED lines=9> */
.L_x_255:
        /* <DEDUP_REMOVED lines=9> */
.L_x_256:
        /* <DEDUP_REMOVED lines=9> */
.L_x_257:
        /* <DEDUP_REMOVED lines=9> */
.L_x_258:
        /* <DEDUP_REMOVED lines=9> */
.L_x_259:
        /* <DEDUP_REMOVED lines=9> */
.L_x_260:
        /* <DEDUP_REMOVED lines=9> */
.L_x_261:
        /* <DEDUP_REMOVED lines=9> */
.L_x_262:
        /* <DEDUP_REMOVED lines=9> */
.L_x_263:
        /* <DEDUP_REMOVED lines=9> */
.L_x_264:
        /* <DEDUP_REMOVED lines=9> */
.L_x_265:
        /* <DEDUP_REMOVED lines=9> */
.L_x_266:
[----:B------:R-:W1:Y:S01]  /*95d0*/  SYNCS.PHASECHK.TRANS64.TRYWAIT P0, [R9+URZ], R4 ;  /* 0x00000004090075a7 */ /* 0x000e62000800017f */
[----:B------:R-:W-:-:S05]  /*95e0*/  VIADD R0, R0, 0x1 ;  /* 0x0000000100007836 */ /* 0x000fca0000000000 */
[----:B------:R-:W-:-:S04]  /*95f0*/  ISETP.NE.AND P1, PT, R0, 0x19, PT ;  /* 0x000000190000780c */ /* 0x000fc80003f25270 */
[----:B------:R-:W-:Y:S02]  /*9600*/  SEL R2, RZ, 0x1, P1 ;  /* 0x00000001ff027807 */ /* 0x000fe40000800000 */
[----:B------:R-:W-:Y:S02]  /*9610*/  SEL R0, R0, RZ, P1 ;  /* 0x000000ff00007207 */ /* 0x000fe40000800000 */
[----:B------:R-:W-:Y:S01]  /*9620*/  LOP3.LUT R2, R7, R2, RZ, 0x3c, !PT ;  /* 0x0000000207027212 */ /* 0x000fe200078e3cff */
[----:B-1----:R-:W-:Y:S06]  /*9630*/  @!P0 BRA `(.L_x_235) ;  /* 0x00000008006c8947 */ /* 0x002fec0003800000 */
.L_x_267:
[----:B------:R-:W-:Y:S01]  /*9640*/  IMAD R3, R0, 0x8, R3 ;  /* 0x0000000800037824 */ /* 0x000fe200078e0203 */
[----:B------:R-:W-:-:S07]  /*9650*/  SHF.L.U32 R0, R2, 0x1f, RZ ;  /* 0x0000001f02007819 */ /* 0x000fce00000006ff */
.L_x_236:
[----:B--2---:R2:W3:Y:S02]  /*9660*/  SYNCS.PHASECHK.TRANS64.TRYWAIT P0, [R3+URZ], R0 ;  /* 0x00000000030075a7 */ /* 0x0044e4000800017f */
[----:B---3--:R-:W-:Y:S05]  /*9670*/  @!P0 NANOSLEEP.SYNCS 0x989680 ;  /* 0x009896800000895d */ /* 0x008fea0003900000 */
[----:B------:R-:W3:Y:S02]  /*9680*/  @!P0 SYNCS.PHASECHK.TRANS64 P0, [R3+URZ], R0 ;  /* 0x00000000030085a7 */ /* 0x000ee4000800007f */
[----:B---3--:R-:W-:Y:S05]  /*9690*/  @!P0 BRA `(.L_x_236) ;  /* 0xfffffffc00f08947 */ /* 0x008fea000383ffff */
.L_x_210:
[----:B------:R-:W-:Y:S05]  /*96a0*/  BSYNC B0 ;  /* 0x0000000000007941 */ /* 0x000fea0003800000 */
.L_x_209:
[----:B------:R-:W-:Y:S05]  /*96b0*/  EXIT ;  /* 0x000000000000794d */ /* 0x000fea0003800000 */
.L_x_18:
[----:B---3--:R3:W4:Y:S02]  /*96c0*/  SYNCS.PHASECHK.TRANS64.TRYWAIT P1, [R3+URZ], R0 ;  /* 0x00000000030075a7 */ /* 0x008724000802017f */
[----:B----4-:R-:W-:Y:S05]  /*96d0*/  @!P1 NANOSLEEP.SYNCS 0x989680 ;  /* 0x009896800000995d */ /* 0x010fea0003900000 */
[----:B------:R-:W4:Y:S02]  /*96e0*/  @!P1 SYNCS.PHASECHK.TRANS64 P1, [R3+URZ], R0 ;  /* 0x00000000030095a7 */ /* 0x000f24000802007f */
[----:B----4-:R-:W-:Y:S05]  /*96f0*/  @!P1 BRA `(.L_x_18) ;  /* 0xfffffffc00f09947 */ /* 0x010fea000383ffff */
[----:B------:R-:W-:Y:S05]  /*9700*/  BRA `(.L_x_17) ;  /* 0xffffff7c00747947 */ /* 0x000fea000383ffff */
.L_x_23:
[----:B-1----:R-:W-:-:S04]  /*9710*/  IMAD.U32 R5, RZ, RZ, UR8 ;  /* 0x00000008ff057e24 */ /* 0x002fc8000f8e00ff */
[----:B------:R1:W2:Y:S03]  /*9720*/  SYNCS.PHASECHK.TRANS64.TRYWAIT P1, [R5+URZ], R4 ;  /* 0x00000004050075a7 */ /* 0x0002a6000802017f */
[----:B--2---:R-:W-:Y:S05]  /*9730*/  @!P1 NANOSLEEP.SYNCS 0x989680 ;  /* 0x009896800000995d */ /* 0x004fea0003900000 */
[----:B------:R-:W2:Y:S02]  /*9740*/  @!P1 SYNCS.PHASECHK.TRANS64 P1, [R5+URZ], R4 ;  /* 0x00000004050095a7 */ /* 0x000ea4000802007f */
[----:B--2---:R-:W-:Y:S05]  /*9750*/  @!P1 BRA `(.L_x_23) ;  /* 0xfffffffc00ec9947 */ /* 0x004fea000383ffff */
[----:B------:R-:W-:Y:S05]  /*9760*/  BRA `(.L_x_22) ;  /* 0xffffff8000587947 */ /* 0x000fea000383ffff */
.L_x_196:
[----:B------:R-:W-:Y:S01]  /*9770*/  BSSY B1, `(.L_x_237) ;  /* 0x0000006000017945 */ /* 0x000fe20003800000 */
[----:B------:R-:W-:-:S07]  /*9780*/  IMAD.MOV.U32 R15, RZ, RZ, -0x1 ;  /* 0xffffffffff0f7424 */ /* 0x000fce00078e00ff */
[----:B------:R-:W-:Y:S05]  /*9790*/  WARPSYNC.COLLECTIVE R15, `(.L_x_238) ;  /* 0x000000000f0c7348 */ /* 0x000fea0003c00000 */
[----:B------:R-:W-:Y:S02]  /*97a0*/  ELECT P6, UR62, PT ;  /* 0x00000000003e782f */ /* 0x000fe400038c0000 */
[----:B------:R-:W-:Y:S01]  /*97b0*/  MOV R14, UR62 ;  /* 0x0000003e000e7c02 */ /* 0x000fe20008000f00 */
[----:B------:R-:W-:Y:S10]  /*97c0*/  ENDCOLLECTIVE ;  /* 0x000000000000791b */ /* 0x000ff40003800000 */
.L_x_238:
[----:B------:R-:W-:Y:S05]  /*97d0*/  BSYNC B1 ;  /* 0x0000000000017941 */ /* 0x000fea0003800000 */
.L_x_237:
[----:B------:R-:W-:Y:S05]  /*97e0*/  BRA `(.L_x_239) ;  /* 0xffffffe400547947 */ /* 0x000fea000383ffff */
.L_x_199:
[----:B0-----:R0:W1:Y:S02]  /*97f0*/  SYNCS.PHASECHK.TRANS64.TRYWAIT P1, [R14+URZ+0xc8], R7 ;  /* 0x0000c8070e0075a7 */ /* 0x001064000802017f */
[----:B-1----:R-:W-:Y:S05]  /*9800*/  @!P1 NANOSLEEP.SYNCS 0x989680 ;  /* 0x009896800000995d */ /* 0x002fea0003900000 */
[----:B------:R-:W1:Y:S02]  /*9810*/  @!P1 SYNCS.PHASECHK.TRANS64 P1, [R14+URZ+0xc8], R7 ;  /* 0x0000c8070e0095a7 */ /* 0x000e64000802007f */
[----:B-1----:R-:W-:Y:S05]  /*9820*/  @!P1 BRA `(.L_x_199) ;  /* 0xfffffffc00f09947 */ /* 0x002fea000383ffff */
[----:B------:R-:W-:Y:S05]  /*9830*/  BRA `(.L_x_240) ;  /* 0xffffffe400887947 */ /* 0x000fea000383ffff */
.L_x_208:
[----:B------:R-:W-:Y:S01]  /*9840*/  BSSY B0, `(.L_x_241) ;  /* 0x0000006000007945 */ /* 0x000fe20003800000 */
[----:B------:R-:W-:-:S07]  /*9850*/  IMAD.MOV.U32 R15, RZ, RZ, -0x1 ;  /* 0xffffffffff0f7424 */ /* 0x000fce00078e00ff */
[----:B------:R-:W-:Y:S05]  /*9860*/  WARPSYNC.COLLECTIVE R15, `(.L_x_242) ;  /* 0x000000000f0c7348 */ /* 0x000fea0003c00000 */
[----:B------:R-:W-:Y:S02]  /*9870*/  ELECT P6, UR62, PT ;  /* 0x00000000003e782f */ /* 0x000fe400038c0000 */
[----:B------:R-:W-:Y:S01]  /*9880*/  MOV R14, UR62 ;  /* 0x0000003e000e7c02 */ /* 0x000fe20008000f00 */
[----:B------:R-:W-:Y:S10]  /*9890*/  ENDCOLLECTIVE ;  /* 0x000000000000791b */ /* 0x000ff40003800000 */
.L_x_242:
[----:B------:R-:W-:Y:S05]  /*98a0*/  BSYNC B0 ;  /* 0x0000000000007941 */ /* 0x000fea0003800000 */
.L_x_241:
[----:B------:R-:W-:Y:S05]  /*98b0*/  BRA `(.L_x_243) ;  /* 0xffffffec00d87947 */ /* 0x000fea000383ffff */
.L_x_212:
[----:B0-----:R0:W1:Y:S02]  /*98c0*/  SYNCS.PHASECHK.TRANS64.TRYWAIT P0, [R7+URZ], R2 ;  /* 0x00000002070075a7 */ /* 0x001064000800017f */
[----:B-1----:R-:W-:Y:S05]  /*98d0*/  @!P0 NANOSLEEP.SYNCS 0x989680 ;  /* 0x009896800000895d */ /* 0x002fea0003900000 */
[----:B------:R-:W1:Y:S02]  /*98e0*/  @!P0 SYNCS.PHASECHK.TRANS64 P0, [R7+URZ], R2 ;  /* 0x00000002070085a7 */ /* 0x000e64000800007f */
[----:B-1----:R-:W-:Y:S05]  /*98f0*/  @!P0 BRA `(.L_x_212) ;  /* 0xfffffffc00f08947 */ /* 0x002fea000383ffff */
[----:B------:R-:W-:Y:S05]  /*9900*/  BRA `(.L_x_244) ;  /* 0xfffffff000187947 */ /* 0x000fea000383ffff */
.L_x_213:
[----:B0-----:R0:W1:Y:S02]  /*9910*/  SYNCS.PHASECHK.TRANS64.TRYWAIT P0, [R9+URZ], R4 ;  /* 0x00000004090075a7 */ /* 0x001064000800017f */
[----:B-1----:R-:W-:Y:S05]  /*9920*/  @!P0 NANOSLEEP.SYNCS 0x989680 ;  /* 0x009896800000895d */ /* 0x002fea0003900000 */
[----:B------:R-:W1:Y:S02]  /*9930*/  @!P0 SYNCS.PHASECHK.TRANS64 P0, [R9+URZ], R4 ;  /* 0x00000004090085a7 */ /* 0x000e64000800007f */
[----:B-1----:R-:W-:Y:S05]  /*9940*/  @!P0 BRA `(.L_x_213) ;  /* 0xfffffffc00f08947 */ /* 0x002fea000383ffff */
[----:B------:R-:W-:Y:S05]  /*9950*/  BRA `(.L_x_245) ;  /* 0xfffffff000287947 */ /* 0x000fea000383ffff */
.L_x_214:
[----:B0-----:R0:W1:Y:S02]  /*9960*/  SYNCS.PHASECHK.TRANS64.TRYWAIT P0, [R6+URZ], R5 ;  /* 0x00000005060075a7 */ /* 0x001064000800017f */
[----:B-1----:R-:W-:Y:S05]  /*9970*/  @!P0 NANOSLEEP.SYNCS 0x989680 ;  /* 0x009896800000895d */ /* 0x002fea0003900000 */
[----:B------:R-:W1:Y:S02]  /*9980*/  @!P0 SYNCS.PHASECHK.TRANS64 P0, [R6+URZ], R5 ;  /* 0x00000005060085a7 */ /* 0x000e64000800007f */
[----:B-1----:R-:W-:Y:S05]  /*9990*/  @!P0 BRA `(.L_x_214) ;  /* 0xfffffffc00f08947 */ /* 0x002fea000383ffff */
[----:B------:R-:W-:Y:S05]  /*99a0*/  BRA `(.L_x_246) ;  /* 0xfffffff000387947 */ /* 0x000fea000383ffff */
.L_x_215:
[----:B0-----:R0:W1:Y:S02]  /*99b0*/  SYNCS.PHASECHK.TRANS64.TRYWAIT P0, [R9+URZ], R4 ;  /* 0x00000004090075a7 */ /* 0x001064000800017f */
[----:B-1----:R-:W-:Y:S05]  /*99c0*/  @!P0 NANOSLEEP.SYNCS 0x989680 ;  /* 0x009896800000895d */ /* 0x002fea0003900000 */
[----:B------:R-:W1:Y:S02]  /*99d0*/  @!P0 SYNCS.PHASECHK.TRANS64 P0, [R9+URZ], R4 ;  /* 0x00000004090085a7 */ /* 0x000e64000800007f */
[----:B-1----:R-:W-:Y:S05]  /*99e0*/  @!P0 BRA `(.L_x_215) ;  /* 0xfffffffc00f08947 */ /* 0x002fea000383ffff */
[----:B------:R-:W-:Y:S05]  /*99f0*/  BRA `(.L_x_247) ;  /* 0xfffffff000487947 */ /* 0x000fea000383ffff */
.L_x_216:
[----:B0-----:R0:W1:Y:S02]  /*9a00*/  SYNCS.PHASECHK.TRANS64.TRYWAIT P0, [R6+URZ], R5 ;  /* 0x00000005060075a7 */ /* 0x001064000800017f */
[----:B-1----:R-:W-:Y:S05]  /*9a10*/  @!P0 NANOSLEEP.SYNCS 0x989680 ;  /* 0x009896800000895d */ /* 0x002fea0003900000 */
[----:B------:R-:W1:Y:S02]  /*9a20*/  @!P0 SYNCS.PHASECHK.TRANS64 P0, [R6+URZ], R5 ;  /* 0x00000005060085a7 */ /* 0x000e64000800007f */
[----:B-1----:R-:W-:Y:S05]  /*9a30*/  @!P0 BRA `(.L_x_216) ;  /* 0xfffffffc00f08947 */ /* 0x002fea000383ffff */
[----:B------:R-:W-:Y:S05]  /*9a40*/  BRA `(.L_x_248) ;  /* 0xfffffff000587947 */ /* 0x000fea000383ffff */
.L_x_217:
[----:B0-----:R0:W1:Y:S02]  /*9a50*/  SYNCS.PHASECHK.TRANS64.TRYWAIT P0, [R9+URZ], R4 ;  /* 0x00000004090075a7 */ /* 0x001064000800017f */
[----:B-1----:R-:W-:Y:S05]  /*9a60*/  @!P0 NANOSLEEP.SYNCS 0x989680 ;  /* 0x009896800000895d */ /* 0x002fea0003900000 */
[----:B------:R-:W1:Y:S02]  /*9a70*/  @!P0 SYNCS.PHASECHK.TRANS64 P0, [R9+URZ], R4 ;  /* 0x00000004090085a7 */ /* 0x000e64000800007f */
[----:B-1----:R-:W-:Y:S05]  /*9a80*/  @!P0 BRA `(.L_x_217) ;  /* 0xfffffffc00f08947 */ /* 0x002fea000383ffff */
[----:B------:R-:W-:Y:S05]  /*9a90*/  BRA `(.L_x_249) ;  /* 0xfffffff000687947 */ /* 0x000fea000383ffff */
.L_x_218:
[----:B0-----:R0:W1:Y:S02]  /*9aa0*/  SYNCS.PHASECHK.TRANS64.TRYWAIT P0, [R6+URZ], R5 ;  /* 0x00000005060075a7 */ /* 0x001064000800017f */
[----:B-1----:R-:W-:Y:S05]  /*9ab0*/  @!P0 NANOSLEEP.SYNCS 0x989680 ;  /* 0x009896800000895d */ /* 0x002fea0003900000 */
[----:B------:R-:W1:Y:S02]  /*9ac0*/  @!P0 SYNCS.PHASECHK.TRANS64 P0, [R6+URZ], R5 ;  /* 0x00000005060085a7 */ /* 0x000e64000800007f */
[----:B-1----:R-:W-:Y:S05]  /*9ad0*/  @!P0 BRA `(.L_x_218) ;  /* 0xfffffffc00f08947 */ /* 0x002fea000383ffff */
[----:B------:R-:W-:Y:S05]  /*9ae0*/  BRA `(.L_x_250) ;  /* 0xfffffff000787947 */ /* 0x000fea000383ffff */
.L_x_219:
[----:B0-----:R0:W1:Y:S02]  /*9af0*/  SYNCS.PHASECHK.TRANS64.TRYWAIT P0, [R9+URZ], R4 ;  /* 0x00000004090075a7 */ /* 0x001064000800017f */
[----:B-1----:R-:W-:Y:S05]  /*9b00*/  @!P0 NANOSLEEP.SYNCS 0x989680 ;  /* 0x009896800000895d */ /* 0x002fea0003900000 */
[----:B------:R-:W1:Y:S02]  /*9b10*/  @!P0 SYNCS.PHASECHK.TRANS64 P0, [R9+URZ], R4 ;  /* 0x00000004090085a7 */ /* 0x000e64000800007f */
[----:B-1----:R-:W-:Y:S05]  /*9b20*/  @!P0 BRA `(.L_x_219) ;  /* 0xfffffffc00f08947 */ /* 0x002fea000383ffff */
[----:B------:R-:W-:Y:S05]  /*9b30*/  BRA `(.L_x_251) ;  /* 0xfffffff000887947 */ /* 0x000fea000383ffff */
.L_x_220:
[----:B0-----:R0:W1:Y:S02]  /*9b40*/  SYNCS.PHASECHK.TRANS64.TRYWAIT P0, [R6+URZ], R5 ;  /* 0x00000005060075a7 */ /* 0x001064000800017f */
[----:B-1----:R-:W-:Y:S05]  /*9b50*/  @!P0 NANOSLEEP.SYNCS 0x989680 ;  /* 0x009896800000895d */ /* 0x002fea0003900000 */
[----:B------:R-:W1:Y:S02]  /*9b60*/  @!P0 SYNCS.PHASECHK.TRANS64 P0, [R6+URZ], R5 ;  /* 0x00000005060085a7 */ /* 0x000e64000800007f */
[----:B-1----:R-:W-:Y:S05]  /*9b70*/  @!P0 BRA `(.L_x_220) ;  /* 0xfffffffc00f08947 */ /* 0x002fea000383ffff */
[----:B------:R-:W-:Y:S05]  /*9b80*/  BRA `(.L_x_252) ;  /* 0xfffffff000987947 */ /* 0x000fea000383ffff */
.L_x_221:
[----:B0-----:R0:W1:Y:S02]  /*9b90*/  SYNCS.PHASECHK.TRANS64.TRYWAIT P0, [R9+URZ], R4 ;  /* 0x00000004090075a7 */ /* 0x001064000800017f */
[----:B-1----:R-:W-:Y:S05]  /*9ba0*/  @!P0 NANOSLEEP.SYNCS 0x989680 ;  /* 0x009896800000895d */ /* 0x002fea0003900000 */
[----:B------:R-:W1:Y:S02]  /*9bb0*/  @!P0 SYNCS.PHASECHK.TRANS64 P0, [R9+URZ], R4 ;  /* 0x00000004090085a7 */ /* 0x000e64000800007f */
[----:B-1----:R-:W-:Y:S05]  /*9bc0*/  @!P0 BRA `(.L_x_221) ;  /* 0xfffffffc00f08947 */ /* 0x002fea000383ffff */
[----:B------:R-:W-:Y:S05]  /*9bd0*/  BRA `(.L_x_253) ;  /* 0xfffffff000a87947 */ /* 0x000fea000383ffff */
.L_x_222:
[----:B0-----:R0:W1:Y:S02]  /*9be0*/  SYNCS.PHASECHK.TRANS64.TRYWAIT P0, [R6+URZ], R5 ;  /* 0x00000005060075a7 */ /* 0x001064000800017f */
[----:B-1----:R-:W-:Y:S05]  /*9bf0*/  @!P0 NANOSLEEP.SYNCS 0x989680 ;  /* 0x009896800000895d */ /* 0x002fea0003900000 */
[----:B------:R-:W1:Y:S02]  /*9c00*/  @!P0 SYNCS.PHASECHK.TRANS64 P0, [R6+URZ], R5 ;  /* 0x00000005060085a7 */ /* 0x000e64000800007f */
[----:B-1----:R-:W-:Y:S05]  /*9c10*/  @!P0 BRA `(.L_x_222) ;  /* 0xfffffffc00f08947 */ /* 0x002fea000383ffff */
[----:B------:R-:W-:Y:S05]  /*9c20*/  BRA `(.L_x_254) ;  /* 0xfffffff000b87947 */ /* 0x000fea000383ffff */
.L_x_223:
[----:B0-----:R0:W1:Y:S02]  /*9c30*/  SYNCS.PHASECHK.TRANS64.TRYWAIT P0, [R9+URZ], R4 ;  /* 0x00000004090075a7 */ /* 0x001064000800017f */
[----:B-1----:R-:W-:Y:S05]  /*9c40*/  @!P0 NANOSLEEP.SYNCS 0x989680 ;  /* 0x009896800000895d */ /* 0x002fea0003900000 */
[----:B------:R-:W1:Y:S02]  /*9c50*/  @!P0 SYNCS.PHASECHK.TRANS64 P0, [R9+URZ], R4 ;  /* 0x00000004090085a7 */ /* 0x000e64000800007f */
[----:B-1----:R-:W-:Y:S05]  /*9c60*/  @!P0 BRA `(.L_x_223) ;  /* 0xfffffffc00f08947 */ /* 0x002fea000383ffff */
[----:B------:R-:W-:Y:S05]  /*9c70*/  BRA `(.L_x_255) ;  /* 0xfffffff000c87947 */ /* 0x000fea000383ffff */
.L_x_224:
[----:B0-----:R0:W1:Y:S02]  /*9c80*/  SYNCS.PHASECHK.TRANS64.TRYWAIT P0, [R6+URZ], R5 ;  /* 0x00000005060075a7 */ /* 0x001064000800017f */
[----:B-1----:R-:W-:Y:S05]  /*9c90*/  @!P0 NANOSLEEP.SYNCS 0x989680 ;  /* 0x009896800000895d */ /* 0x002fea0003900000 */
[----:B------:R-:W1:Y:S02]  /*9ca0*/  @!P0 SYNCS.PHASECHK.TRANS64 P0, [R6+URZ], R5 ;  /* 0x00000005060085a7 */ /* 0x000e64000800007f */
[----:B-1----:R-:W-:Y:S05]  /*9cb0*/  @!P0 BRA `(.L_x_224) ;  /* 0xfffffffc00f08947 */ /* 0x002fea000383ffff */
[----:B------:R-:W-:Y:S05]  /*9cc0*/  BRA `(.L_x_256) ;  /* 0xfffffff000d87947 */ /* 0x000fea000383ffff */
.L_x_225:
[----:B0-----:R0:W1:Y:S02]  /*9cd0*/  SYNCS.PHASECHK.TRANS64.TRYWAIT P0, [R9+URZ], R4 ;  /* 0x00000004090075a7 */ /* 0x001064000800017f */
[----:B-1----:R-:W-:Y:S05]  /*9ce0*/  @!P0 NANOSLEEP.SYNCS 0x989680 ;  /* 0x009896800000895d */ /* 0x002fea0003900000 */
[----:B------:R-:W1:Y:S02]  /*9cf0*/  @!P0 SYNCS.PHASECHK.TRANS64 P0, [R9+URZ], R4 ;  /* 0x00000004090085a7 */ /* 0x000e64000800007f */
[----:B-1----:R-:W-:Y:S05]  /*9d00*/  @!P0 BRA `(.L_x_225) ;  /* 0xfffffffc00f08947 */ /* 0x002fea000383ffff */
[----:B------:R-:W-:Y:S05]  /*9d10*/  BRA `(.L_x_257) ;  /* 0xfffffff000e87947 */ /* 0x000fea000383ffff */
.L_x_226:
[----:B0-----:R0:W1:Y:S02]  /*9d20*/  SYNCS.PHASECHK.TRANS64.TRYWAIT P0, [R6+URZ], R5 ;  /* 0x00000005060075a7 */ /* 0x001064000800017f */
[----:B-1----:R-:W-:Y:S05]  /*9d30*/  @!P0 NANOSLEEP.SYNCS 0x989680 ;  /* 0x009896800000895d */ /* 0x002fea0003900000 */
[----:B------:R-:W1:Y:S02]  /*9d40*/  @!P0 SYNCS.PHASECHK.TRANS64 P0, [R6+URZ], R5 ;  /* 0x00000005060085a7 */ /* 0x000e64000800007f */
[----:B-1----:R-:W-:Y:S05]  /*9d50*/  @!P0 BRA `(.L_x_226) ;  /* 0xfffffffc00f08947 */ /* 0x002fea000383ffff */
[----:B------:R-:W-:Y:S05]  /*9d60*/  BRA `(.L_x_258) ;  /* 0xfffffff000f87947 */ /* 0x000fea000383ffff */
.L_x_227:
[----:B0-----:R0:W1:Y:S02]  /*9d70*/  SYNCS.PHASECHK.TRANS64.TRYWAIT P0, [R9+URZ], R4 ;  /* 0x00000004090075a7 */ /* 0x001064000800017f */
[----:B-1----:R-:W-:Y:S05]  /*9d80*/  @!P0 NANOSLEEP.SYNCS 0x989680 ;  /* 0x009896800000895d */ /* 0x002fea0003900000 */
[----:B------:R-:W1:Y:S02]  /*9d90*/  @!P0 SYNCS.PHASECHK.TRANS64 P0, [R9+URZ], R4 ;  /* 0x00000004090085a7 */ /* 0x000e64000800007f */
[----:B-1----:R-:W-:Y:S05]  /*9da0*/  @!P0 BRA `(.L_x_227) ;  /* 0xfffffffc00f08947 */ /* 0x002fea000383ffff */
[----:B------:R-:W-:Y:S05]  /*9db0*/  BRA `(.L_x_259) ;  /* 0xfffffff400087947 */ /* 0x000fea000383ffff */
.L_x_228:
[----:B0-----:R0:W1:Y:S02]  /*9dc0*/  SYNCS.PHASECHK.TRANS64.TRYWAIT P0, [R6+URZ], R5 ;  /* 0x00000005060075a7 */ /* 0x001064000800017f */
[----:B-1----:R-:W-:Y:S05]  /*9dd0*/  @!P0 NANOSLEEP.SYNCS 0x989680 ;  /* 0x009896800000895d */ /* 0x002fea0003900000 */
[----:B------:R-:W1:Y:S02]  /*9de0*/  @!P0 SYNCS.PHASECHK.TRANS64 P0, [R6+URZ], R5 ;  /* 0x00000005060085a7 */ /* 0x000e64000800007f */
[----:B-1----:R-:W-:Y:S05]  /*9df0*/  @!P0 BRA `(.L_x_228) ;  /* 0xfffffffc00f08947 */ /* 0x002fea000383ffff */
[----:B------:R-:W-:Y:S05]  /*9e00*/  BRA `(.L_x_260) ;  /* 0xfffffff400187947 */ /* 0x000fea000383ffff */
.L_x_229:
[----:B0-----:R0:W1:Y:S02]  /*9e10*/  SYNCS.PHASECHK.TRANS64.TRYWAIT P0, [R9+URZ], R4 ;  /* 0x00000004090075a7 */ /* 0x001064000800017f */
[----:B-1----:R-:W-:Y:S05]  /*9e20*/  @!P0 NANOSLEEP.SYNCS 0x989680 ;  /* 0x009896800000895d */ /* 0x002fea0003900000 */
[----:B------:R-:W1:Y:S02]  /*9e30*/  @!P0 SYNCS.PHASECHK.TRANS64 P0, [R9+URZ], R4 ;  /* 0x00000004090085a7 */ /* 0x000e64000800007f */
[----:B-1----:R-:W-:Y:S05]  /*9e40*/  @!P0 BRA `(.L_x_229) ;  /* 0xfffffffc00f08947 */ /* 0x002fea000383ffff */
[----:B------:R-:W-:Y:S05]  /*9e50*/  BRA `(.L_x_261) ;  /* 0xfffffff400287947 */ /* 0x000fea000383ffff */
.L_x_230:
[----:B0-----:R0:W1:Y:S02]  /*9e60*/  SYNCS.PHASECHK.TRANS64.TRYWAIT P0, [R6+URZ], R5 ;  /* 0x00000005060075a7 */ /* 0x001064000800017f */
[----:B-1----:R-:W-:Y:S05]  /*9e70*/  @!P0 NANOSLEEP.SYNCS 0x989680 ;  /* 0x009896800000895d */ /* 0x002fea0003900000 */
[----:B------:R-:W1:Y:S02]  /*9e80*/  @!P0 SYNCS.PHASECHK.TRANS64 P0, [R6+URZ], R5 ;  /* 0x00000005060085a7 */ /* 0x000e64000800007f */
[----:B-1----:R-:W-:Y:S05]  /*9e90*/  @!P0 BRA `(.L_x_230) ;  /* 0xfffffffc00f08947 */ /* 0x002fea000383ffff */
[----:B------:R-:W-:Y:S05]  /*9ea0*/  BRA `(.L_x_262) ;  /* 0xfffffff400387947 */ /* 0x000fea000383ffff */
.L_x_231:
[----:B0-----:R0:W1:Y:S02]  /*9eb0*/  SYNCS.PHASECHK.TRANS64.TRYWAIT P0, [R9+URZ], R4 ;  /* 0x00000004090075a7 */ /* 0x001064000800017f */
[----:B-1----:R-:W-:Y:S05]  /*9ec0*/  @!P0 NANOSLEEP.SYNCS 0x989680 ;  /* 0x009896800000895d */ /* 0x002fea0003900000 */
[----:B------:R-:W1:Y:S02]  /*9ed0*/  @!P0 SYNCS.PHASECHK.TRANS64 P0, [R9+URZ], R4 ;  /* 0x00000004090085a7 */ /* 0x000e64000800007f */
[----:B-1----:R-:W-:Y:S05]  /*9ee0*/  @!P0 BRA `(.L_x_231) ;  /* 0xfffffffc00f08947 */ /* 0x002fea000383ffff */
[----:B------:R-:W-:Y:S05]  /*9ef0*/  BRA `(.L_x_263) ;  /* 0xfffffff400487947 */ /* 0x000fea000383ffff */
.L_x_232:
[----:B0-----:R0:W1:Y:S02]  /*9f00*/  SYNCS.PHASECHK.TRANS64.TRYWAIT P0, [R6+URZ], R5 ;  /* 0x00000005060075a7 */ /* 0x001064000800017f */
[----:B-1----:R-:W-:Y:S05]  /*9f10*/  @!P0 NANOSLEEP.SYNCS 0x989680 ;  /* 0x009896800000895d */ /* 0x002fea0003900000 */
[----:B------:R-:W1:Y:S02]  /*9f20*/  @!P0 SYNCS.PHASECHK.TRANS64 P0, [R6+URZ], R5 ;  /* 0x00000005060085a7 */ /* 0x000e64000800007f */
[----:B-1----:R-:W-:Y:S05]  /*9f30*/  @!P0 BRA `(.L_x_232) ;  /* 0xfffffffc00f08947 */ /* 0x002fea000383ffff */
[----:B------:R-:W-:Y:S05]  /*9f40*/  BRA `(.L_x_264) ;  /* 0xfffffff400587947 */ /* 0x000fea000383ffff */
.L_x_233:
[----:B0-----:R0:W1:Y:S02]  /*9f50*/  SYNCS.PHASECHK.TRANS64.TRYWAIT P0, [R9+URZ], R4 ;  /* 0x00000004090075a7 */ /* 0x001064000800017f */
[----:B-1----:R-:W-:Y:S05]  /*9f60*/  @!P0 NANOSLEEP.SYNCS 0x989680 ;  /* 0x009896800000895d */ /* 0x002fea0003900000 */
[----:B------:R-:W1:Y:S02]  /*9f70*/  @!P0 SYNCS.PHASECHK.TRANS64 P0, [R9+URZ], R4 ;  /* 0x00000004090085a7 */ /* 0x000e64000800007f */
[----:B-1----:R-:W-:Y:S05]  /*9f80*/  @!P0 BRA `(.L_x_233) ;  /* 0xfffffffc00f08947 */ /* 0x002fea000383ffff */
[----:B------:R-:W-:Y:S05]  /*9f90*/  BRA `(.L_x_265) ;  /* 0xfffffff400687947 */ /* 0x000fea000383ffff */
.L_x_234:
[----:B0-----:R0:W1:Y:S02]  /*9fa0*/  SYNCS.PHASECHK.TRANS64.TRYWAIT P0, [R6+URZ], R5 ;  /* 0x00000005060075a7 */ /* 0x001064000800017f */
[----:B-1----:R-:W-:Y:S05]  /*9fb0*/  @!P0 NANOSLEEP.SYNCS 0x989680 ;  /* 0x009896800000895d */ /* 0x002fea0003900000 */
[----:B------:R-:W1:Y:S02]  /*9fc0*/  @!P0 SYNCS.PHASECHK.TRANS64 P0, [R6+URZ], R5 ;  /* 0x00000005060085a7 */ /* 0x000e64000800007f */
[----:B-1----:R-:W-:Y:S05]  /*9fd0*/  @!P0 BRA `(.L_x_234) ;  /* 0xfffffffc00f08947 */ /* 0x002fea000383ffff */
[----:B------:R-:W-:Y:S05]  /*9fe0*/  BRA `(.L_x_266) ;  /* 0xfffffff400787947 */ /* 0x000fea000383ffff */
.L_x_235:
[----:B-1----:R1:W2:Y:S02]  /*9ff0*/  SYNCS.PHASECHK.TRANS64.TRYWAIT P0, [R9+URZ], R4 ;  /* 0x00000004090075a7 */ /* 0x0022a4000800017f */
[----:B--2---:R-:W-:Y:S05]  /*a000*/  @!P0 NANOSLEEP.SYNCS 0x989680 ;  /* 0x009896800000895d */ /* 0x004fea0003900000 */
[----:B------:R-:W2:Y:S02]  /*a010*/  @!P0 SYNCS.PHASECHK.TRANS64 P0, [R9+URZ], R4 ;  /* 0x00000004090085a7 */ /* 0x000ea4000800007f */
[----:B--2---:R-:W-:Y:S05]  /*a020*/  @!P0 BRA `(.L_x_235) ;  /* 0xfffffffc00f08947 */ /* 0x004fea000383ffff */
[----:B------:R-:W-:Y:S05]  /*a030*/  BRA `(.L_x_267) ;  /* 0xfffffff400807947 */ /* 0x000fea000383ffff */
.L_x_268:
[----:B------:R-:W-:-:S00]  /*a040*/  BRA `(.L_x_268) ;  /* 0xfffffffc00fc7947 */ /* 0x000fc0000383ffff */
[----:B------:R-:W-:-:S00]  /*a050*/  NOP ;  /* 0x0000000000007918 */ /* 0x000fc00000000000 */
        /* <DEDUP_REMOVED lines=10> */
.L_x_269:


//--------------------- .nv.global.init           --------------------------
	.section	.nv.global.init,"aw",@progbits
.nv.global.init:
	.type		$str$22,@object
	.size		$str$22,($str$23 - $str$22)
$str$22:
        /*0000*/ 	.byte	0x6b, 0x5f, 0x74, 0x69, 0x6c, 0x65, 0x5f, 0x63, 0x6f, 0x75, 0x6e, 0x74, 0x20, 0x3e, 0x3d, 0x20
        /*0010*/ 	.byte	0x31, 0x00
	.type		$str$23,@object
	.size		$str$23,(__unnamed_1 - $str$23)
$str$23:
        /*0012*/ 	.byte	0x2f, 0x74, 0x6d, 0x70, 0x2f, 0x63, 0x75, 0x74, 0x6c, 0x61, 0x73, 0x73, 0x5f, 0x73, 0x77, 0x65
        /*0022*/ 	.byte	0x65, 0x70, 0x5f, 0x73, 0x72, 0x63, 0x2f, 0x69, 0x6e, 0x63, 0x6c, 0x75, 0x64, 0x65, 0x2f, 0x63
        /*0032*/ 	.byte	0x75, 0x74, 0x6c, 0x61, 0x73, 0x73, 0x2f, 0x67, 0x65, 0x6d, 0x6d, 0x2f, 0x63, 0x6f, 0x6c, 0x6c
        /*0042*/ 	.byte	0x65, 0x63, 0x74, 0x69, 0x76, 0x65, 0x2f, 0x73, 0x6d, 0x39, 0x30, 0x5f, 0x6d, 0x6d, 0x61, 0x5f
        /*0052*/ 	.byte	0x74, 0x6d, 0x61, 0x5f, 0x67, 0x6d, 0x6d, 0x61, 0x5f, 0x73, 0x73, 0x5f, 0x77, 0x61, 0x72, 0x70
        /*0062*/ 	.byte	0x73, 0x70, 0x65, 0x63, 0x69, 0x61, 0x6c, 0x69, 0x7a, 0x65, 0x64, 0x2e, 0x68, 0x70, 0x70, 0x00
	.type		__unnamed_1,@object
	.size		__unnamed_1,(.L_0 - __unnamed_1)
__unnamed_1:
        /*0072*/ 	.byte	0x76, 0x6f, 0x69, 0x64, 0x20, 0x63, 0x75, 0x74, 0x6c, 0x61, 0x73, 0x73, 0x3a, 0x3a, 0x67, 0x65
        /* <DEDUP_REMOVED lines=179> */
        /*0bb2*/ 	.byte	0x3a, 0x69, 0x64, 0x65, 0x6e, 0x74, 0x69, 0x74, 0x79, 0x5d, 0x00
.L_0:


//--------------------- .nv.shared._ZN7cutlass13device_kernelINS_4gemm6kernel13GemmUniversalIN4cute5tupleIJiiiiEEENS1_10collective13CollectiveMmaINS1_34MainloopSm90TmaGmmaWarpSpecializedILi25ENS5_IJNS4_1CILi1EEESB_SB_EEENS1_35KernelTmaWarpSpecializedCooperativeEEENS5_IJNSA_ILi128EEENSA_ILi160EEENSA_ILi16EEEEEENS_6half_tENS5_IJlSB_lEEESJ_SK_NS4_8TiledMMAINS4_8MMA_AtomIJNS4_4SM904GMMA25MMA_64x32x16_F32F16F16_SSILNSO_5MajorE0ELSQ_0ELNSO_7ScaleInE1ELSR_1EEEEEENS4_6LayoutINS5_IJNSA_ILi2EEESB_SB_EEENS5_IJSB_NSA_ILi0EEESX_EEEEENS5_IJNS4_10UnderscoreES10_S10_EEEEENS4_13SM90_TMA_LOADENS4_14ComposedLayoutINS4_7SwizzleILi1ELi4ELi3EEENS4_18smem_ptr_flag_bitsILi16EEENSU_INS5_IJNSA_ILi8EEESH_EEENS5_IJSH_SB_EEEEEEEvNS4_8identityES13_S1D_vS1E_EENS_8epilogue10collective6detail29Sm90TmaWarpSpecializedAdapterINS1H_15DefaultEpilogueISJ_SK_SK_NS1G_6thread17LinearCombinationISJ_Li1EffLNS1L_9ScaleType4KindE0ELNS_15FloatRoundStyleE2ESJ_EENS1_15EpilogueDefaultEEEEEvvEEEEvNT_6ParamsE --------------------------
	.section	.nv.shared._ZN7cutlass13device_kernelINS_4gemm6kernel13GemmUniversalIN4cute5tupleIJiiiiEEENS1_10collective13CollectiveMmaINS1_34MainloopSm90TmaGmmaWarpSpecializedILi25ENS5_IJNS4_1CILi1EEESB_SB_EEENS1_35KernelTmaWarpSpecializedCooperativeEEENS5_IJNSA_ILi128EEENSA_ILi160EEENSA_ILi16EEEEEENS_6half_tENS5_IJlSB_lEEESJ_SK_NS4_8TiledMMAINS4_8MMA_AtomIJNS4_4SM904GMMA25MMA_64x32x16_F32F16F16_SSILNSO_5MajorE0ELSQ_0ELNSO_7ScaleInE1ELSR_1EEEEEENS4_6LayoutINS5_IJNSA_ILi2EEESB_SB_EEENS5_IJSB_NSA_ILi0EEESX_EEEEENS5_IJNS4_10UnderscoreES10_S10_EEEEENS4_13SM90_TMA_LOADENS4_14ComposedLayoutINS4_7SwizzleILi1ELi4ELi3EEENS4_18smem_ptr_flag_bitsILi16EEENSU_INS5_IJNSA_ILi8EEESH_EEENS5_IJSH_SB_EEEEEEEvNS4_8identityES13_S1D_vS1E_EENS_8epilogue10collective6detail29Sm90TmaWarpSpecializedAdapterINS1H_15DefaultEpilogueISJ_SK_SK_NS1G_6thread17LinearCombinationISJ_Li1EffLNS1L_9ScaleType4KindE0ELNS_15FloatRoundStyleE2ESJ_EENS1_15EpilogueDefaultEEEEEvvEEEEvNT_6ParamsE,"aw",@nobits
	.sectionflags	@""
	.align	16
	.zero		1024


//--------------------- .nv.shared.reserved.0     --------------------------
	.section	.nv.shared.reserved.0,"aw",@nobits
	.weak		__nv_reservedSMEM_offset_0_alias
	.size		__nv_reservedSMEM_offset_0_alias, 0, 0
	.other		__nv_reservedSMEM_offset_0_alias,@"STO_CUDA_RESERVED_SHARED STV_DEFAULT"
__nv_reservedSMEM_offset_0_alias:
	.zero		0


//--------------------- .nv.global                --------------------------
	.section	.nv.global,"aw",@nobits
.nv.global:
	.type		_ZN40_INTERNAL_b2943aa5_4_k_cu_31d08413_182224cute1_E,@object
	.size		_ZN40_INTERNAL_b2943aa5_4_k_cu_31d08413_182224cute1_E,(_ZN40_INTERNAL_b2943aa5_4_k_cu_31d08413_182224cuda3std3__45__cpo6cbeginE - _ZN40_INTERNAL_b2943aa5_4_k_cu_31d08413_182224cute1_E)
_ZN40_INTERNAL_b2943aa5_4_k_cu_31d08413_182224cute1_E:
	.zero		1
	.type		_ZN40_INTERNAL_b2943aa5_4_k_cu_31d08413_182224cuda3std3__45__cpo6cbeginE,@object
	.size		_ZN40_INTERNAL_b2943aa5_4_k_cu_31d08413_182224cuda3std3__45__cpo6cbeginE,(_ZN40_INTERNAL_b2943aa5_4_k_cu_31d08413_182224cuda3std3__48in_placeE - _ZN40_INTERNAL_b2943aa5_4_k_cu_31d08413_182224cuda3std3__45__cpo6cbeginE)
_ZN40_INTERNAL_b2943aa5_4_k_cu_31d08413_182224cuda3std3__45__cpo6cbeginE:
	.zero		1
	.type		_ZN40_INTERNAL_b2943aa5_4_k_cu_31d08413_182224cuda3std3__48in_placeE,@object
	.size		_ZN40_INTERNAL_b2943aa5_4_k_cu_31d08413_182224cuda3std3__48in_placeE,(_ZN40_INTERNAL_b2943aa5_4_k_cu_31d08413_182224cuda3std6ranges3__45__cpo9iter_moveE - _ZN40_INTERNAL_b2943aa5_4_k_cu_31d08413_182224cuda3std3__48in_placeE)
_ZN40_INTERNAL_b2943aa5_4_k_cu_31d08413_182224cuda3std3__48in_placeE:
	.zero		1
	.type		_ZN40_INTERNAL_b2943aa5_4_k_cu_31d08413_182224cuda3std6ranges3__45__cpo9iter_moveE,@object
	.size		_ZN40_INTERNAL_b2943aa5_4_k_cu_31d08413_182224cuda3std6ranges3__45__cpo9iter_moveE,(_ZN40_INTERNAL_b2943aa5_4_k_cu_31d08413_182224cuda3std3__45__cpo5beginE - _ZN40_INTERNAL_b2943aa5_4_k_cu_31d08413_182224cuda3std6ranges3__45__cpo9iter_moveE)
_ZN40_INTERNAL_b2943aa5_4_k_cu_31d08413_182224cuda3std6ranges3__45__cpo9iter_moveE:
	.zero		1
	.type		_ZN40_INTERNAL_b2943aa5_4_k_cu_31d08413_182224cuda3std3__45__cpo5beginE,@object
	.size		_ZN40_INTERNAL_b2943aa5_4_k_cu_31d08413_182224cuda3std3__45__cpo5beginE,(_ZN40_INTERNAL_b2943aa5_4_k_cu_31d08413_182224cuda3std3__442_GLOBAL__N__b2943aa5_4_k_cu_31d08413_182226ignoreE - _ZN40_INTERNAL_b2943aa5_4_k_cu_31d08413_182224cuda3std3__45__cpo5beginE)
_ZN40_INTERNAL_b2943aa5_4_k_cu_31d08413_182224cuda3std3__45__cpo5beginE:
	.zero		1
	.type		_ZN40_INTERNAL_b2943aa5_4_k_cu_31d08413_182224cuda3std3__442_GLOBAL__N__b2943aa5_4_k_cu_31d08413_182226ignoreE,@object
	.size		_ZN40_INTERNAL_b2943aa5_4_k_cu_31d08413_182224cuda3std3__442_GLOBAL__N__b2943aa5_4_k_cu_31d08413_182226ignoreE,(_ZN40_INTERNAL_b2943aa5_4_k_cu_31d08413_182224cute7productE - _ZN40_INTERNAL_b2943aa5_4_k_cu_31d08413_182224cuda3std3__442_GLOBAL__N__b2943aa5_4_k_cu_31d08413_182226ignoreE)
_ZN40_INTERNAL_b2943aa5_4_k_cu_31d08413_182224cuda3std3__442_GLOBAL__N__b2943aa5_4_k_cu_31d08413_182226ignoreE:
	.zero		1
	.type		_ZN40_INTERNAL_b2943aa5_4_k_cu_31d08413_182224cute7productE,@object
	.size		_ZN40_INTERNAL_b2943aa5_4_k_cu_31d08413_182224cute7productE,(_ZN40_INTERNAL_b2943aa5_4_k_cu_31d08413_182224cuda3std3__45__cpo3endE - _ZN40_INTERNAL_b2943aa5_4_k_cu_31d08413_182224cute7productE)
_ZN40_INTERNAL_b2943aa5_4_k_cu_31d08413_182224cute7productE:
	.zero		1
	.type		_ZN40_INTERNAL_b2943aa5_4_k_cu_31d08413_182224cuda3std3__45__cpo3endE,@object
	.size		_ZN40_INTERNAL_b2943aa5_4_k_cu_31d08413_182224cuda3std3__45__cpo3endE,(_ZN40_INTERNAL_b2943aa5_4_k_cu_31d08413_182224cuda3std3__419piecewise_constructE - _ZN40_INTERNAL_b2943aa5_4_k_cu_31d08413_182224cuda3std3__45__cpo3endE)
_ZN40_INTERNAL_b2943aa5_4_k_cu_31d08413_182224cuda3std3__45__cpo3endE:
	.zero		1
	.type		_ZN40_INTERNAL_b2943aa5_4_k_cu_31d08413_182224cuda3std3__419piecewise_constructE,@object
	.size		_ZN40_INTERNAL_b2943aa5_4_k_cu_31d08413_182224cuda3std3__419piecewise_constructE,(_ZN40_INTERNAL_b2943aa5_4_k_cu_31d08413_182224cuda3std3__45__cpo4cendE - _ZN40_INTERNAL_b2943aa5_4_k_cu_31d08413_182224cuda3std3__419piecewise_constructE)
_ZN40_INTERNAL_b2943aa5_4_k_cu_31d08413_182224cuda3std3__419piecewise_constructE:
	.zero		1
	.type		_ZN40_INTERNAL_b2943aa5_4_k_cu_31d08413_182224cuda3std3__45__cpo4cendE,@object
	.size		_ZN40_INTERNAL_b2943aa5_4_k_cu_31d08413_182224cuda3std3__45__cpo4cendE,(_ZN40_INTERNAL_b2943aa5_4_k_cu_31d08413_182224cuda3std6ranges3__45__cpo4swapE - _ZN40_INTERNAL_b2943aa5_4_k_cu_31d08413_182224cuda3std3__45__cpo4cendE)
_ZN40_INTERNAL_b2943aa5_4_k_cu_31d08413_182224cuda3std3__45__cpo4cendE:
	.zero		1
	.type		_ZN40_INTERNAL_b2943aa5_4_k_cu_31d08413_182224cuda3std6ranges3__45__cpo4swapE,@object
	.size		_ZN40_INTERNAL_b2943aa5_4_k_cu_31d08413_182224cuda3std6ranges3__45__cpo4swapE,(.L_8 - _ZN40_INTERNAL_b2943aa5_4_k_cu_31d08413_182224cuda3std6ranges3__45__cpo4swapE)
_ZN40_INTERNAL_b2943aa5_4_k_cu_31d08413_182224cuda3std6ranges3__45__cpo4swapE:
	.zero		1
.L_8:


//--------------------- .nv.constant0._ZN7cutlass13device_kernelINS_4gemm6kernel13GemmUniversalIN4cute5tupleIJiiiiEEENS1_10collective13CollectiveMmaINS1_34MainloopSm90TmaGmmaWarpSpecializedILi25ENS5_IJNS4_1CILi1EEESB_SB_EEENS1_35KernelTmaWarpSpecializedCooperativeEEENS5_IJNSA_ILi128EEENSA_ILi160EEENSA_ILi16EEEEEENS_6half_tENS5_IJlSB_lEEESJ_SK_NS4_8TiledMMAINS4_8MMA_AtomIJNS4_4SM904GMMA25MMA_64x32x16_F32F16F16_SSILNSO_5MajorE0ELSQ_0ELNSO_7ScaleInE1ELSR_1EEEEEENS4_6LayoutINS5_IJNSA_ILi2EEESB_SB_EEENS5_IJSB_NSA_ILi0EEESX_EEEEENS5_IJNS4_10UnderscoreES10_S10_EEEEENS4_13SM90_TMA_LOADENS4_14ComposedLayoutINS4_7SwizzleILi1ELi4ELi3EEENS4_18smem_ptr_flag_bitsILi16EEENSU_INS5_IJNSA_ILi8EEESH_EEENS5_IJSH_SB_EEEEEEEvNS4_8identityES13_S1D_vS1E_EENS_8epilogue10collective6detail29Sm90TmaWarpSpecializedAdapterINS1H_15DefaultEpilogueISJ_SK_SK_NS1G_6thread17LinearCombinationISJ_Li1EffLNS1L_9ScaleType4KindE0ELNS_15FloatRoundStyleE2ESJ_EENS1_15EpilogueDefaultEEEEEvvEEEEvNT_6ParamsE --------------------------
	.section	.nv.constant0._ZN7cutlass13device_kernelINS_4gemm6kernel13GemmUniversalIN4cute5tupleIJiiiiEEENS1_10collective13CollectiveMmaINS1_34MainloopSm90TmaGmmaWarpSpecializedILi25ENS5_IJNS4_1CILi1EEESB_SB_EEENS1_35KernelTmaWarpSpecializedCooperativeEEENS5_IJNSA_ILi128EEENSA_ILi160EEENSA_ILi16EEEEEENS_6half_tENS5_IJlSB_lEEESJ_SK_NS4_8TiledMMAINS4_8MMA_AtomIJNS4_4SM904GMMA25MMA_64x32x16_F32F16F16_SSILNSO_5MajorE0ELSQ_0ELNSO_7ScaleInE1ELSR_1EEEEEENS4_6LayoutINS5_IJNSA_ILi2EEESB_SB_EEENS5_IJSB_NSA_ILi0EEESX_EEEEENS5_IJNS4_10UnderscoreES10_S10_EEEEENS4_13SM90_TMA_LOADENS4_14ComposedLayoutINS4_7SwizzleILi1ELi4ELi3EEENS4_18smem_ptr_flag_bitsILi16EEENSU_INS5_IJNSA_ILi8EEESH_EEENS5_IJSH_SB_EEEEEEEvNS4_8identityES13_S1D_vS1E_EENS_8epilogue10collective6detail29Sm90TmaWarpSpecializedAdapterINS1H_15DefaultEpilogueISJ_SK_SK_NS1G_6thread17LinearCombinationISJ_Li1EffLNS1L_9ScaleType4KindE0ELNS_15FloatRoundStyleE2ESJ_EENS1_15EpilogueDefaultEEEEEvvEEEEvNT_6ParamsE,"a",@progbits
	.sectionflags	@""
	.align	4
.nv.constant0._ZN7cutlass13device_kernelINS_4gemm6kernel13GemmUniversalIN4cute5tupleIJiiiiEEENS1_10collective13CollectiveMmaINS1_34MainloopSm90TmaGmmaWarpSpecializedILi25ENS5_IJNS4_1CILi1EEESB_SB_EEENS1_35KernelTmaWarpSpecializedCooperativeEEENS5_IJNSA_ILi128EEENSA_ILi160EEENSA_ILi16EEEEEENS_6half_tENS5_IJlSB_lEEESJ_SK_NS4_8TiledMMAINS4_8MMA_AtomIJNS4_4SM904GMMA25MMA_64x32x16_F32F16F16_SSILNSO_5MajorE0ELSQ_0ELNSO_7ScaleInE1ELSR_1EEEEEENS4_6LayoutINS5_IJNSA_ILi2EEESB_SB_EEENS5_IJSB_NSA_ILi0EEESX_EEEEENS5_IJNS4_10UnderscoreES10_S10_EEEEENS4_13SM90_TMA_LOADENS4_14ComposedLayoutINS4_7SwizzleILi1ELi4ELi3EEENS4_18smem_ptr_flag_bitsILi16EEENSU_INS5_IJNSA_ILi8EEESH_EEENS5_IJSH_SB_EEEEEEEvNS4_8identityES13_S1D_vS1E_EENS_8epilogue10collective6detail29Sm90TmaWarpSpecializedAdapterINS1H_15DefaultEpilogueISJ_SK_SK_NS1G_6thread17LinearCombinationISJ_Li1EffLNS1L_9ScaleType4KindE0ELNS_15FloatRoundStyleE2ESJ_EENS1_15EpilogueDefaultEEEEEvvEEEEvNT_6ParamsE:
	.zero		1664


//--------------------- SYMBOLS --------------------------

	.type		.nv.reservedSmem.offset0,@object
	.size		.nv.reservedSmem.offset0,0x4
	.type		__assertfail,@function
